def attn_fwd(
    Q,
    K,
    V,
    Out,
    Lse,
    sm_scale,
    stride_qz,
    stride_qh,
    stride_qm,
    stride_qk,
    stride_kz,
    stride_kh,
    stride_kn,
    stride_kk,
    stride_vz,
    stride_vh,
    stride_vn,
    stride_vk,
    stride_oz,
    stride_oh,
    stride_om,
    stride_ok,
    seqlen_q,
    seqlen_k,
    BLOCK_M: tl.constexpr,
    BLOCK_N: tl.constexpr,
    HEAD_DIM: tl.constexpr,
    CAUSAL: tl.constexpr,
):
    start_m = tl.program_id(0)
    off_hz = tl.program_id(1)
    q_off = off_hz * stride_qh
    k_off = off_hz * stride_kh
    v_off = off_hz * stride_vh
    offs_m = start_m * BLOCK_M + tl.arange(0, BLOCK_M)
    offs_d = tl.arange(0, HEAD_DIM)
    offs_n = tl.arange(0, BLOCK_N)
    q_ptrs = Q + q_off + offs_m[:, None] * stride_qm + offs_d[None, :] * stride_qk
    k_ptrs = K + k_off + offs_d[:, None] * stride_kk + offs_n[None, :] * stride_kn
    v_ptrs = V + v_off + offs_n[:, None] * stride_vn + offs_d[None, :] * stride_vk
    m_i = tl.full([BLOCK_M], float("-inf"), dtype=tl.float32)
    l_i = tl.zeros([BLOCK_M], dtype=tl.float32) + 1.0
    acc = tl.zeros([BLOCK_M, HEAD_DIM], dtype=tl.float32)
    q = tl.load(q_ptrs)
    acc, l_i, m_i = _attn_fwd_inner(
        acc,
        l_i,
        m_i,
        q,
        k_ptrs,
        v_ptrs,
        sm_scale,
        stride_kn,
        stride_vn,
        start_m,
        seqlen_k,
        BLOCK_M,
        BLOCK_N,
        HEAD_DIM,
        CAUSAL,
    )
    acc = acc / l_i[:, None]
    lse = m_i + tl.math.log2(l_i) / 1.4426950408889634
    o_ptrs = (
        Out
        + off_hz * stride_oh
        + offs_m[:, None] * stride_om
        + offs_d[None, :] * stride_ok
    )
    tl.store(o_ptrs, acc.to(Out.dtype.element_ty))
    tl.store(Lse + off_hz * seqlen_q + offs_m, lse)

# config = {"BLOCK_M": 64, "BLOCK_N": 16, "HEAD_DIM": 512, "arch": "sm_100", "causal": false, "dtype": "fp16", "num_stages": 4, "num_warps": 8}
# arch = sm_100


// ===== COMPILED SASS (sm_100a) =====

	.target	sm_100a

	.elftype	@"ET_EXEC"


//--------------------- .note.nv.tkinfo           --------------------------
	.section	.note.nv.tkinfo,"",@"SHT_NOTE"
	.sectionflags	@"SHF_NOTE_NV_TKINFO"
	.tkinfo
        /*0018*/ 	.word	0x00000081
        /*0030*/ 	.string	""
        /*0030*/ 	.string	"ptxas-blackwell"
        /*0030*/ 	.string	"Cuda compilation tools, release 12.9, V12.9.86"
        /*0030*/ 	.string	"Build cuda_12.9.r12.9/compiler.36037853_0"
        /*0030*/ 	.string	"-v  -suppress-debug-info  -lineinfo  -arch sm_100a "



//--------------------- .note.nv.cuver            --------------------------
	.section	.note.nv.cuver,"",@"SHT_NOTE"
	.sectionflags	@"SHF_NOTE_NV_CUVER"
        /*0018*/ 	.short	0x0001
        /*001a*/ 	.short	0x0064
        /*001c*/ 	.short	0x0001
        /*001e*/ 	.short	0x0000
        /*0020*/ 	.short	0x0001
        /*0022*/ 	.short	0x0000


//--------------------- .nv.info                  --------------------------
	.section	.nv.info,"",@"SHT_CUDA_INFO"
	.align	4


	//----- nvinfo : EIATTR_REGCOUNT
	.align		4
        /*0000*/ 	.byte	0x04, 0x2f
        /*0002*/ 	.short	(.L_5 - .L_4)
	.align		4
.L_4:
        /*0004*/ 	.word	index@(attn_fwd)
        /*0008*/ 	.word	0x000000ff


	//----- nvinfo : EIATTR_FRAME_SIZE
	.align		4
.L_5:
        /*000c*/ 	.byte	0x04, 0x11
        /*000e*/ 	.short	(.L_7 - .L_6)
	.align		4
.L_6:
        /*0010*/ 	.word	index@($__internal_2_$__cuda_sm10x_tcgen05_guardrail_trap_unallocated_columns_being_dealloced)
        /*0014*/ 	.word	0x00000178


	//----- nvinfo : EIATTR_FRAME_SIZE
	.align		4
.L_7:
        /*0018*/ 	.byte	0x04, 0x11
        /*001a*/ 	.short	(.L_9 - .L_8)
	.align		4
.L_8:
        /*001c*/ 	.word	index@($__internal_1_$__cuda_sm10x_tcgen05_guardrail_trap_phase_invalid_during_alloc)
        /*0020*/ 	.word	0x00000178


	//----- nvinfo : EIATTR_FRAME_SIZE
	.align		4
.L_9:
        /*0024*/ 	.byte	0x04, 0x11
        /*0026*/ 	.short	(.L_11 - .L_10)
	.align		4
.L_10:
        /*0028*/ 	.word	index@($__internal_0_$__cuda_sm10x_tcgen05_guardrail_trap_col_being_dealloced_not_returned_by_alloc)
        /*002c*/ 	.word	0x00000178


	//----- nvinfo : EIATTR_FRAME_SIZE
	.align		4
.L_11:
        /*0030*/ 	.byte	0x04, 0x11
        /*0032*/ 	.short	(.L_13 - .L_12)
	.align		4
.L_12:
        /*0034*/ 	.word	index@(attn_fwd)
        /*0038*/ 	.word	0x00000178


	//----- nvinfo : EIATTR_MIN_STACK_SIZE
	.align		4
.L_13:
        /*003c*/ 	.byte	0x04, 0x12
        /*003e*/ 	.short	(.L_15 - .L_14)
	.align		4
.L_14:
        /*0040*/ 	.word	index@(attn_fwd)
        /*0044*/ 	.word	0x00000178
.L_15:


//--------------------- .nv.info.attn_fwd         --------------------------
	.section	.nv.info.attn_fwd,"",@"SHT_CUDA_INFO"
	.sectionflags	@""
	.align	4


	//----- nvinfo : EIATTR_CUDA_API_VERSION
	.align		4
        /*0000*/ 	.byte	0x04, 0x37
        /*0002*/ 	.short	(.L_17 - .L_16)
.L_16:
        /*0004*/ 	.word	0x00000081


	//----- nvinfo : EIATTR_KPARAM_INFO
	.align		4
.L_17:
        /*0008*/ 	.byte	0x04, 0x17
        /*000a*/ 	.short	(.L_19 - .L_18)
.L_18:
        /*000c*/ 	.word	0x00000000
        /*0010*/ 	.short	0x0019
        /*0012*/ 	.short	0x0080
        /*0014*/ 	.byte	0x00, 0xf4, 0x21, 0x00


	//----- nvinfo : EIATTR_KPARAM_INFO
	.align		4
.L_19:
        /*0018*/ 	.byte	0x04, 0x17
        /*001a*/ 	.short	(.L_21 - .L_20)
.L_20:
        /*001c*/ 	.word	0x00000000
        /*0020*/ 	.short	0x0018
        /*0022*/ 	.short	0x0078
        /*0024*/ 	.byte	0x00, 0xf4, 0x21, 0x00


	//----- nvinfo : EIATTR_KPARAM_INFO
	.align		4
.L_21:
        /*0028*/ 	.byte	0x04, 0x17
        /*002a*/ 	.short	(.L_23 - .L_22)
.L_22:
        /*002c*/ 	.word	0x00000000
        /*0030*/ 	.short	0x0017
        /*0032*/ 	.short	0x0070
        /*0034*/ 	.byte	0x00, 0xf0, 0x11, 0x00


	//----- nvinfo : EIATTR_KPARAM_INFO
	.align		4
.L_23:
        /*0038*/ 	.byte	0x04, 0x17
        /*003a*/ 	.short	(.L_25 - .L_24)
.L_24:
        /*003c*/ 	.word	0x00000000
        /*0040*/ 	.short	0x0016
        /*0042*/ 	.short	0x006c
        /*0044*/ 	.byte	0x00, 0xf0, 0x11, 0x00


	//----- nvinfo : EIATTR_KPARAM_INFO
	.align		4
.L_25:
        /*0048*/ 	.byte	0x04, 0x17
        /*004a*/ 	.short	(.L_27 - .L_26)
.L_26:
        /*004c*/ 	.word	0x00000000
        /*0050*/ 	.short	0x0015
        /*0052*/ 	.short	0x0068
        /*0054*/ 	.byte	0x00, 0xf0, 0x11, 0x00


	//----- nvinfo : EIATTR_KPARAM_INFO
	.align		4
.L_27:
        /*0058*/ 	.byte	0x04, 0x17
        /*005a*/ 	.short	(.L_29 - .L_28)
.L_28:
        /*005c*/ 	.word	0x00000000
        /*0060*/ 	.short	0x0014
        /*0062*/ 	.short	0x0064
        /*0064*/ 	.byte	0x00, 0xf0, 0x11, 0x00


	//----- nvinfo : EIATTR_KPARAM_INFO
	.align		4
.L_29:
        /*0068*/ 	.byte	0x04, 0x17
        /*006a*/ 	.short	(.L_31 - .L_30)
.L_30:
        /*006c*/ 	.word	0x00000000
        /*0070*/ 	.short	0x0013
        /*0072*/ 	.short	0x0060
        /*0074*/ 	.byte	0x00, 0xf0, 0x11, 0x00


	//----- nvinfo : EIATTR_KPARAM_INFO
	.align		4
.L_31:
        /*0078*/ 	.byte	0x04, 0x17
        /*007a*/ 	.short	(.L_33 - .L_32)
.L_32:
        /*007c*/ 	.word	0x00000000
        /*0080*/ 	.short	0x0012
        /*0082*/ 	.short	0x005c
        /*0084*/ 	.byte	0x00, 0xf0, 0x11, 0x00


	//----- nvinfo : EIATTR_KPARAM_INFO
	.align		4
.L_33:
        /*0088*/ 	.byte	0x04, 0x17
        /*008a*/ 	.short	(.L_35 - .L_34)
.L_34:
        /*008c*/ 	.word	0x00000000
        /*0090*/ 	.short	0x0011
        /*0092*/ 	.short	0x0058
        /*0094*/ 	.byte	0x00, 0xf0, 0x11, 0x00


	//----- nvinfo : EIATTR_KPARAM_INFO
	.align		4
.L_35:
        /*0098*/ 	.byte	0x04, 0x17
        /*009a*/ 	.short	(.L_37 - .L_36)
.L_36:
        /*009c*/ 	.word	0x00000000
        /*00a0*/ 	.short	0x0010
        /*00a2*/ 	.short	0x0054
        /*00a4*/ 	.byte	0x00, 0xf0, 0x11, 0x00


	//----- nvinfo : EIATTR_KPARAM_INFO
	.align		4
.L_37:
        /*00a8*/ 	.byte	0x04, 0x17
        /*00aa*/ 	.short	(.L_39 - .L_38)
.L_38:
        /*00ac*/ 	.word	0x00000000
        /*00b0*/ 	.short	0x000f
        /*00b2*/ 	.short	0x0050
        /*00b4*/ 	.byte	0x00, 0xf0, 0x11, 0x00


	//----- nvinfo : EIATTR_KPARAM_INFO
	.align		4
.L_39:
        /*00b8*/ 	.byte	0x04, 0x17
        /*00ba*/ 	.short	(.L_41 - .L_40)
.L_40:
        /*00bc*/ 	.word	0x00000000
        /*00c0*/ 	.short	0x000e
        /*00c2*/ 	.short	0x004c
        /*00c4*/ 	.byte	0x00, 0xf0, 0x11, 0x00


	//----- nvinfo : EIATTR_KPARAM_INFO
	.align		4
.L_41:
        /*00c8*/ 	.byte	0x04, 0x17
        /*00ca*/ 	.short	(.L_43 - .L_42)
.L_42:
        /*00cc*/ 	.word	0x00000000
        /*00d0*/ 	.short	0x000d
        /*00d2*/ 	.short	0x0048
        /*00d4*/ 	.byte	0x00, 0xf0, 0x11, 0x00


	//----- nvinfo : EIATTR_KPARAM_INFO
	.align		4
.L_43:
        /*00d8*/ 	.byte	0x04, 0x17
        /*00da*/ 	.short	(.L_45 - .L_44)
.L_44:
        /*00dc*/ 	.word	0x00000000
        /*00e0*/ 	.short	0x000c
        /*00e2*/ 	.short	0x0044
        /*00e4*/ 	.byte	0x00, 0xf0, 0x11, 0x00


	//----- nvinfo : EIATTR_KPARAM_INFO
	.align		4
.L_45:
        /*00e8*/ 	.byte	0x04, 0x17
        /*00ea*/ 	.short	(.L_47 - .L_46)
.L_46:
        /*00ec*/ 	.word	0x00000000
        /*00f0*/ 	.short	0x000b
        /*00f2*/ 	.short	0x0040
        /*00f4*/ 	.byte	0x00, 0xf0, 0x11, 0x00


	//----- nvinfo : EIATTR_KPARAM_INFO
	.align		4
.L_47:
        /*00f8*/ 	.byte	0x04, 0x17
        /*00fa*/ 	.short	(.L_49 - .L_48)
.L_48:
        /*00fc*/ 	.word	0x00000000
        /*0100*/ 	.short	0x000a
        /*0102*/ 	.short	0x003c
        /*0104*/ 	.byte	0x00, 0xf0, 0x11, 0x00


	//----- nvinfo : EIATTR_KPARAM_INFO
	.align		4
.L_49:
        /*0108*/ 	.byte	0x04, 0x17
        /*010a*/ 	.short	(.L_51 - .L_50)
.L_50:
        /*010c*/ 	.word	0x00000000
        /*0110*/ 	.short	0x0009
        /*0112*/ 	.short	0x0038
        /*0114*/ 	.byte	0x00, 0xf0, 0x11, 0x00


	//----- nvinfo : EIATTR_KPARAM_INFO
	.align		4
.L_51:
        /*0118*/ 	.byte	0x04, 0x17
        /*011a*/ 	.short	(.L_53 - .L_52)
.L_52:
        /*011c*/ 	.word	0x00000000
        /*0120*/ 	.short	0x0008
        /*0122*/ 	.short	0x0034
        /*0124*/ 	.byte	0x00, 0xf0, 0x11, 0x00


	//----- nvinfo : EIATTR_KPARAM_INFO
	.align		4
.L_53:
        /*0128*/ 	.byte	0x04, 0x17
        /*012a*/ 	.short	(.L_55 - .L_54)
.L_54:
        /*012c*/ 	.word	0x00000000
        /*0130*/ 	.short	0x0007
        /*0132*/ 	.short	0x0030
        /*0134*/ 	.byte	0x00, 0xf0, 0x11, 0x00


	//----- nvinfo : EIATTR_KPARAM_INFO
	.align		4
.L_55:
        /*0138*/ 	.byte	0x04, 0x17
        /*013a*/ 	.short	(.L_57 - .L_56)
.L_56:
        /*013c*/ 	.word	0x00000000
        /*0140*/ 	.short	0x0006
        /*0142*/ 	.short	0x002c
        /*0144*/ 	.byte	0x00, 0xf0, 0x11, 0x00


	//----- nvinfo : EIATTR_KPARAM_INFO
	.align		4
.L_57:
        /*0148*/ 	.byte	0x04, 0x17
        /*014a*/ 	.short	(.L_59 - .L_58)
.L_58:
        /*014c*/ 	.word	0x00000000
        /*0150*/ 	.short	0x0005
        /*0152*/ 	.short	0x0028
        /*0154*/ 	.byte	0x00, 0xf0, 0x11, 0x00


	//----- nvinfo : EIATTR_KPARAM_INFO
	.align		4
.L_59:
        /*0158*/ 	.byte	0x04, 0x17
        /*015a*/ 	.short	(.L_61 - .L_60)
.L_60:
        /*015c*/ 	.word	0x00000000
        /*0160*/ 	.short	0x0004
        /*0162*/ 	.short	0x0020
        /*0164*/ 	.byte	0x00, 0xf4, 0x21, 0x00


	//----- nvinfo : EIATTR_KPARAM_INFO
	.align		4
.L_61:
        /*0168*/ 	.byte	0x04, 0x17
        /*016a*/ 	.short	(.L_63 - .L_62)
.L_62:
        /*016c*/ 	.word	0x00000000
        /*0170*/ 	.short	0x0003
        /*0172*/ 	.short	0x0018
        /*0174*/ 	.byte	0x00, 0xf4, 0x21, 0x00


	//----- nvinfo : EIATTR_KPARAM_INFO
	.align		4
.L_63:
        /*0178*/ 	.byte	0x04, 0x17
        /*017a*/ 	.short	(.L_65 - .L_64)
.L_64:
        /*017c*/ 	.word	0x00000000
        /*0180*/ 	.short	0x0002
        /*0182*/ 	.short	0x0010
        /*0184*/ 	.byte	0x00, 0xf4, 0x21, 0x00


	//----- nvinfo : EIATTR_KPARAM_INFO
	.align		4
.L_65:
        /*0188*/ 	.byte	0x04, 0x17
        /*018a*/ 	.short	(.L_67 - .L_66)
.L_66:
        /*018c*/ 	.word	0x00000000
        /*0190*/ 	.short	0x0001
        /*0192*/ 	.short	0x0008
        /*0194*/ 	.byte	0x00, 0xf4, 0x21, 0x00


	//----- nvinfo : EIATTR_KPARAM_INFO
	.align		4
.L_67:
        /*0198*/ 	.byte	0x04, 0x17
        /*019a*/ 	.short	(.L_69 - .L_68)
.L_68:
        /*019c*/ 	.word	0x00000000
        /*01a0*/ 	.short	0x0000
        /*01a2*/ 	.short	0x0000
        /*01a4*/ 	.byte	0x00, 0xf4, 0x21, 0x00


	//----- nvinfo : EIATTR_AT_ENTRY_FRAGMENTS
	.align		4
.L_69:
        /*01a8*/ 	.byte	0x04, 0x4f
        /*01aa*/ 	.short	(.L_71 - .L_70)


	//   ....[0]....
.L_70:
        /*01ac*/ 	.word	0x00000004


	//----- nvinfo : EIATTR_RESERVED_SMEM_USED
	.align		4
.L_71:
        /*01b0*/ 	.byte	0x01, 0x41
	.zero		2


	//----- nvinfo : EIATTR_SPARSE_MMA_MASK
	.align		4
        /*01b4*/ 	.byte	0x03, 0x50
        /*01b6*/ 	.short	0x0000


	//----- nvinfo : EIATTR_TCGEN05_1CTA_USED
	.align		4
        /*01b8*/ 	.byte	0x01, 0x51
	.zero		2


	//----- nvinfo : EIATTR_MAXREG_COUNT
	.align		4
        /*01bc*/ 	.byte	0x03, 0x1b
        /*01be*/ 	.short	0x00ff


	//----- nvinfo : EIATTR_NUM_BARRIERS
	.align		4
        /*01c0*/ 	.byte	0x02, 0x4c
        /*01c2*/ 	.byte	0x01
	.zero		1


	//----- nvinfo : EIATTR_ANNOTATIONS
	.align		4
        /*01c4*/ 	.byte	0x04, 0x55
        /*01c6*/ 	.short	(.L_73 - .L_72)


	//   ....[0]....
.L_72:
        /*01c8*/ 	.word	0x00000001
        /*01cc*/ 	.byte	0x20, 0x35, 0x00, 0x00, 0x01, 0x00, 0x00, 0x00, 0x30, 0x35, 0x00, 0x00, 0x01, 0x00, 0x00, 0x00
        /* <DEDUP_REMOVED lines=48> */
        /*04dc*/ 	.byte	0x00, 0x92, 0x00, 0x00, 0x01, 0x00, 0x00, 0x00, 0x10, 0x92, 0x00, 0x00


	//----- nvinfo : EIATTR_INT_WARP_WIDE_INSTR_OFFSETS
	.align		4
.L_73:
        /*04e8*/ 	.byte	0x04, 0x31
        /*04ea*/ 	.short	(.L_75 - .L_74)


	//   ....[0]....
.L_74:
        /*04ec*/ 	.word	0x00002e60


	//   ....[1]....
        /*04f0*/ 	.word	0x00002e70


	//   ....[2]....
        /*04f4*/ 	.word	0x00003780


	//   ....[3]....
        /*04f8*/ 	.word	0x00003b20


	//   ....[4]....
        /*04fc*/ 	.word	0x00008160


	//   ....[5]....
        /*0500*/ 	.word	0x0000eed0


	//   ....[6]....
        /*0504*/ 	.word	0x0000ef10


	//----- nvinfo : EIATTR_COOP_GROUP_MASK_REGIDS
	.align		4
.L_75:
        /*0508*/ 	.byte	0x04, 0x29
        /*050a*/ 	.short	(.L_77 - .L_76)


	//   ....[0]....
.L_76:
        /*050c*/ 	.word	0xffffffff


	//   ....[1]....
        /*0510*/ 	.word	0xffffffff


	//   ....[2]....
        /*0514*/ 	.word	0xffffffff


	//   ....[3]....
        /*0518*/ 	.word	0xffffffff


	//   ....[4]....
        /*051c*/ 	.word	0xffffffff


	//   ....[5]....
        /*0520*/ 	.word	0xffffffff


	//   ....[6]....
        /*0524*/ 	.word	0xffffffff


	//   ....[7]....
        /*0528*/ 	.word	0xffffffff


	//   ....[8]....
        /*052c*/ 	.word	0xffffffff


	//   ....[9]....
        /*0530*/ 	.word	0xffffffff


	//   ....[10]....
        /*0534*/ 	.word	0xffffffff


	//   ....[11]....
        /*0538*/ 	.word	0xffffffff


	//----- nvinfo : EIATTR_COOP_GROUP_INSTR_OFFSETS
	.align		4
.L_77:
        /*053c*/ 	.byte	0x04, 0x28
        /*053e*/ 	.short	(.L_79 - .L_78)


	//   ....[0]....
.L_78:
        /*0540*/ 	.word	0x00000060


	//   ....[1]....
        /*0544*/ 	.word	0x00000320


	//   ....[2]....
        /*0548*/ 	.word	0x00004e30


	//   ....[3]....
        /*054c*/ 	.word	0x000056f0


	//   ....[4]....
        /*0550*/ 	.word	0x00005990


	//   ....[5]....
        /*0554*/ 	.word	0x00005a00


	//   ....[6]....
        /*0558*/ 	.word	0x00008ee0


	//   ....[7]....
        /*055c*/ 	.word	0x00008f30


	//   ....[8]....
        /*0560*/ 	.word	0x00009080


	//   ....[9]....
        /*0564*/ 	.word	0x000090e0


	//   ....[10]....
        /*0568*/ 	.word	0x0000ed50


	//   ....[11]....
        /*056c*/ 	.word	0x0000efc0


	//----- nvinfo : EIATTR_VRC_CTA_INIT_COUNT
	.align		4
.L_79:
        /*0570*/ 	.byte	0x02, 0x4a
        /*0572*/ 	.byte	0x80
	.zero		1


	//----- nvinfo : EIATTR_MBARRIER_INSTR_OFFSETS
	.align		4
        /*0574*/ 	.byte	0x04, 0x39
        /*0576*/ 	.short	(.L_81 - .L_80)


	//   ....[0]....
.L_80:
        /*0578*/ 	.word	0x00003580
        /*057c*/ 	.word	0x000000ff
        /*0580*/ 	.word	0x00000000
        /*0584*/ 	.short	0x0100
        /*0586*/ 	.byte	0x07
	.zero		1


	//   ....[1]....
        /*0588*/ 	.word	0x000037d0
        /*058c*/ 	.word	0x000000ff
        /*0590*/ 	.word	0x0001c008
        /*0594*/ 	.short	0x0100
        /*0596*/ 	.byte	0x09
	.zero		1


	//   ....[2]....
        /*0598*/ 	.word	0x00003de0
        /*059c*/ 	.word	0x000000ff
        /*05a0*/ 	.word	0x00014000
        /*05a4*/ 	.short	0x0100
        /*05a6*/ 	.byte	0x09
	.zero		1


	//   ....[3]....
        /*05a8*/ 	.word	0x000049d0
        /*05ac*/ 	.word	0x000000ff
        /*05b0*/ 	.word	0x00014000
        /*05b4*/ 	.short	0x010a
        /*05b6*/ 	.byte	0x09
	.zero		1


	//   ....[4]....
        /*05b8*/ 	.word	0x00004d10
        /*05bc*/ 	.word	0x000000ff
        /*05c0*/ 	.word	0x00014000
        /*05c4*/ 	.short	0x0108
        /*05c6*/ 	.byte	0x09
	.zero		1


	//   ....[5]....
        /*05c8*/ 	.word	0x000082f0
        /*05cc*/ 	.word	0x000000ff
        /*05d0*/ 	.word	0x0001c010
        /*05d4*/ 	.short	0x0100
        /*05d6*/ 	.byte	0x09
	.zero		1


	//   ....[6]....
        /*05d8*/ 	.word	0x00008da0
        /*05dc*/ 	.word	0x000000ff
        /*05e0*/ 	.word	0x0001c010
        /*05e4*/ 	.short	0x010a
        /*05e6*/ 	.byte	0x09
	.zero		1


	//   ....[7]....
        /*05e8*/ 	.word	0x00008e30
        /*05ec*/ 	.word	0x000000ff
        /*05f0*/ 	.word	0x0001c010
        /*05f4*/ 	.short	0x0108
        /*05f6*/ 	.byte	0x09
	.zero		1


	//   ....[8]....
        /*05f8*/ 	.word	0x00009130
        /*05fc*/ 	.word	0x000000ff
        /*0600*/ 	.word	0x00000000
        /*0604*/ 	.short	0x010a
        /*0606*/ 	.byte	0x07
	.zero		1


	//   ....[9]....
        /*0608*/ 	.word	0x0000a5f0
        /*060c*/ 	.word	0x000000ff
        /*0610*/ 	.word	0x00000000
        /*0614*/ 	.short	0x010a
        /*0616*/ 	.byte	0x07
	.zero		1


	//   ....[10]....
        /*0618*/ 	.word	0x0000a760
        /*061c*/ 	.word	0x000000ff
        /*0620*/ 	.word	0x0001c000
        /*0624*/ 	.short	0x0108
        /*0626*/ 	.byte	0x09
	.zero		1


	//   ....[11]....
        /*0628*/ 	.word	0x0000a870
        /*062c*/ 	.word	0x000000ff
        /*0630*/ 	.word	0x0001c008
        /*0634*/ 	.short	0x0108
        /*0636*/ 	.byte	0x09
	.zero		1


	//   ....[12]....
        /*0638*/ 	.word	0x0000efe0
        /*063c*/ 	.word	0x000000ff
        /*0640*/ 	.word	0x00014000
        /*0644*/ 	.short	0x010a
        /*0646*/ 	.byte	0x09
	.zero		1


	//   ....[13]....
        /*0648*/ 	.word	0x0000f010
        /*064c*/ 	.word	0x000000ff
        /*0650*/ 	.word	0x0001c010
        /*0654*/ 	.short	0x010a
        /*0656*/ 	.byte	0x09
	.zero		1


	//   ....[14]....
        /*0658*/ 	.word	0x0000f040
        /*065c*/ 	.word	0x000000ff
        /*0660*/ 	.word	0x00000000
        /*0664*/ 	.short	0x010a
        /*0666*/ 	.byte	0x07
	.zero		1


	//   ....[15]....
        /*0668*/ 	.word	0x0000f070
        /*066c*/ 	.word	0x000000ff
        /*0670*/ 	.word	0x00000000
        /*0674*/ 	.short	0x010a
        /*0676*/ 	.byte	0x07
	.zero		1


	//----- nvinfo : EIATTR_NUM_MBARRIERS
	.align		4
.L_81:
        /*0678*/ 	.byte	0x03, 0x38
        /*067a*/ 	.short	0xffff


	//----- nvinfo : EIATTR_EXIT_INSTR_OFFSETS
	.align		4
        /*067c*/ 	.byte	0x04, 0x1c
        /*067e*/ 	.short	(.L_83 - .L_82)


	//   ....[0]....
.L_82:
        /*0680*/ 	.word	0x0000efd0


	//----- nvinfo : EIATTR_REQNTID
	.align		4
.L_83:
        /*0684*/ 	.byte	0x04, 0x10
        /*0686*/ 	.short	(.L_85 - .L_84)
.L_84:
        /*0688*/ 	.word	0x00000100
        /*068c*/ 	.word	0x00000001
        /*0690*/ 	.word	0x00000001


	//----- nvinfo : EIATTR_CRS_STACK_SIZE
	.align		4
.L_85:
        /*0694*/ 	.byte	0x04, 0x1e
        /*0696*/ 	.short	(.L_87 - .L_86)
.L_86:
        /*0698*/ 	.word	0x00000000


	//----- nvinfo : EIATTR_CBANK_PARAM_SIZE
	.align		4
.L_87:
        /*069c*/ 	.byte	0x03, 0x19
        /*069e*/ 	.short	0x0088


	//----- nvinfo : EIATTR_PARAM_CBANK
	.align		4
        /*06a0*/ 	.byte	0x04, 0x0a
        /*06a2*/ 	.short	(.L_89 - .L_88)
	.align		4
.L_88:
        /*06a4*/ 	.word	index@(.nv.constant0.attn_fwd)
        /*06a8*/ 	.short	0x0380
        /*06aa*/ 	.short	0x0088


	//----- nvinfo : EIATTR_SW_WAR
	.align		4
.L_89:
        /*06ac*/ 	.byte	0x04, 0x36
        /*06ae*/ 	.short	(.L_91 - .L_90)
.L_90:
        /*06b0*/ 	.word	0x00000008
.L_91:


//--------------------- .nv.compat                --------------------------
	.section	.nv.compat,"",@"SHT_CUDA_COMPAT_INFO"
	.align	4
        /*0000*/ 	.byte	0x02, 0x02, 0x02, 0x00, 0x02, 0x05, 0x05, 0x00, 0x02, 0x03, 0x00, 0x00, 0x02, 0x06, 0x01, 0x00


//--------------------- .nv.callgraph             --------------------------
	.section	.nv.callgraph,"",@"SHT_CUDA_CALLGRAPH"
	.align	4
	.sectionentsize	8
	.align		4
        /*0000*/ 	.word	0x00000000
	.align		4
        /*0004*/ 	.word	0xffffffff
	.align		4
        /*0008*/ 	.word	0x00000000
	.align		4
        /*000c*/ 	.word	0xfffffffe
	.align		4
        /*0010*/ 	.word	0x00000000
	.align		4
        /*0014*/ 	.word	0xfffffffd
	.align		4
        /*0018*/ 	.word	0x00000000
	.align		4
        /*001c*/ 	.word	0xfffffffc


//--------------------- .nv.constant4             --------------------------
	.section	.nv.constant4,"a",@progbits
	.align	8
	.align		8
.nv.constant4:
        /*0000*/ 	.dword	_$_str


//--------------------- .text.attn_fwd            --------------------------
	.section	.text.attn_fwd,"ax",@progbits
	.align	128
        .global         attn_fwd
        .type           attn_fwd,@function
        .size           attn_fwd,(.L_x_28 - attn_fwd)
        .other          attn_fwd,@"STO_CUDA_ENTRY STV_DEFAULT"
attn_fwd:
.text.attn_fwd:
[----:B------:R-:W0:Y:S01]  /*0000*/  LDC R1, c[0x0][0x37c] ;  /* 0x0000df00ff017b82 */ /* 0x000e220000000800 */
[----:B------:R-:W1:Y:S01]  /*0010*/  S2R R0, SR_TID.X ;  /* 0x0000000000007919 */ /* 0x000e620000002100 */
[----:B0-----:R-:W-:Y:S01]  /*0020*/  VIADD R1, R1, 0xfffffe88 ;  /* 0xfffffe8801017836 */ /* 0x001fe20000000000 */
[----:B-1----:R-:W-:-:S13]  /*0030*/  ISETP.GE.U32.AND P1, PT, R0, 0x20, PT ;  /* 0x000000200000780c */ /* 0x002fda0003f26070 */
[----:B------:R-:W-:Y:S05]  /*0040*/  @P1 BRA `(.L_x_0) ;  /* 0x0000000000b81947 */ /* 0x000fea0003800000 */
[----:B------:R-:W0:Y:S01]  /*0050*/  S2R R7, SR_CgaCtaId ;  /* 0x0000000000077919 */ /* 0x000e220000008800 */
[----:B------:R-:W-:Y:S01]  /*0060*/  NOP ;  /* 0x0000000000007918 */ /* 0x000fe20000000000 */
[----:B------:R-:W-:-:S04]  /*0070*/  MOV R0, 0x40 ;  /* 0x0000004000007802 */ /* 0x000fc80000000f00 */
[----:B0-----:R-:W-:Y:S02]  /*0080*/  LEA R2, R7, R0, 0x18 ;  /* 0x0000000007027211 */ /* 0x001fe400078ec0ff */
[----:B------:R-:W-:-:S04]  /*0090*/  MOV R0, 0x400 ;  /* 0x0000040000007802 */ /* 0x000fc80000000f00 */
[----:B------:R-:W0:Y:S01]  /*00a0*/  LDS.U8 R2, [R2] ;  /* 0x0000000002027984 */ /* 0x000e220000000000 */
[----:B------:R-:W-:Y:S02]  /*00b0*/  LEA R0, R7, R0, 0x18 ;  /* 0x0000000007007211 */ /* 0x000fe400078ec0ff */
[----:B0-----:R-:W-:-:S13]  /*00c0*/  ISETP.NE.AND P0, PT, R2, RZ, PT ;  /* 0x000000ff0200720c */ /* 0x001fda0003f05270 */
[----:B------:R-:W-:Y:S05]  /*00d0*/  @P0 BRA `(.L_x_1) ;  /* 0x00000000007c0947 */ /* 0x000fea0003800000 */
[----:B------:R-:W-:-:S13]  /*00e0*/  ELECT P0, URZ, PT ;  /* 0x0000000000ff782f */ /* 0x000fda0003800000 */
[----:B------:R-:W-:Y:S05]  /*00f0*/  @!P0 BRA `(.L_x_2) ;  /* 0x0000000000848947 */ /* 0x000fea0003800000 */
[----:B------:R-:W-:Y:S01]  /*0100*/  UMOV UR4, 0x10 ;  /* 0x0000001000047882 */ /* 0x000fe20000000000 */
[----:B------:R-:W-:Y:S02]  /*0110*/  IMAD.MOV.U32 R9, RZ, RZ, 0x1 ;  /* 0x00000001ff097424 */ /* 0x000fe400078e00ff */
[----:B------:R-:W-:Y:S02]  /*0120*/  IMAD.MOV.U32 R3, RZ, RZ, 0xffff ;  /* 0x0000ffffff037424 */ /* 0x000fe400078e00ff */
[----:B------:R-:W-:Y:S04]  /*0130*/  DEPBAR.LE SB0, 0x36 ;  /* 0x00008d800000791a */ /* 0x000fe80000000000 */
[----:B------:R-:W0:Y:S02]  /*0140*/  UTCATOMSWS.FIND_AND_SET.ALIGN UP0, UR4, UR4 ;  /* 0x00000004000475e3 */ /* 0x000e240008000800 */
[----:B0-----:R-:W-:-:S04]  /*0150*/  PLOP3.LUT P0, PT, PT, PT, UP0, 0x80, 0x8 ;  /* 0x000000000008781c */ /* 0x001fc80003f0f008 */
[----:B------:R-:W-:-:S04]  /*0160*/  SEL R2, RZ, 0xffffffff, !P0 ;  /* 0xffffffffff027807 */ /* 0x000fc80004000000 */
[----:B------:R-:W-:Y:S01]  /*0170*/  ISETP.NE.AND P0, PT, R2, RZ, PT ;  /* 0x000000ff0200720c */ /* 0x000fe20003f05270 */
[----:B------:R-:W-:-:S12]  /*0180*/  IMAD.U32 R2, RZ, RZ, UR4 ;  /* 0x00000004ff027e24 */ /* 0x000fd8000f8e00ff */
[----:B------:R-:W-:Y:S05]  /*0190*/  @P0 BRA `(.L_x_3) ;  /* 0x0000000000240947 */ /* 0x000fea0003800000 */
.L_x_4:
[----:B------:R-:W-:Y:S05]  /*01a0*/  NANOSLEEP 0x64 ;  /* 0x000000640000795d */ /* 0x000fea0003800000 */
[----:B------:R-:W-:-:S05]  /*01b0*/  UMOV UR4, 0x10 ;  /* 0x0000001000047882 */ /* 0x000fca0000000000 */
[----:B------:R-:W-:Y:S04]  /*01c0*/  DEPBAR.LE SB0, 0x36 ;  /* 0x00008d800000791a */ /* 0x000fe80000000000 */
[----:B------:R-:W0:Y:S02]  /*01d0*/  UTCATOMSWS.FIND_AND_SET.ALIGN UP0, UR4, UR4 ;  /* 0x00000004000475e3 */ /* 0x000e240008000800 */
[----:B0-----:R-:W-:-:S04]  /*01e0*/  PLOP3.LUT P0, PT, PT, PT, UP0, 0x80, 0x8 ;  /* 0x000000000008781c */ /* 0x001fc80003f0f008 */
[----:B------:R-:W-:-:S04]  /*01f0*/  SEL R2, RZ, 0xffffffff, !P0 ;  /* 0xffffffffff027807 */ /* 0x000fc80004000000 */
[----:B------:R-:W-:Y:S01]  /*0200*/  ISETP.NE.AND P0, PT, R2, RZ, PT ;  /* 0x000000ff0200720c */ /* 0x000fe20003f05270 */
[----:B------:R-:W-:-:S12]  /*0210*/  IMAD.U32 R2, RZ, RZ, UR4 ;  /* 0x00000004ff027e24 */ /* 0x000fd8000f8e00ff */
[----:B------:R-:W-:Y:S05]  /*0220*/  @!P0 BRA `(.L_x_4) ;  /* 0xfffffffc00dc8947 */ /* 0x000fea000383ffff */
.L_x_3:
[C---:B------:R-:W-:Y:S01]  /*0230*/  VIADD R4, R2.reuse, 0x10 ;  /* 0x0000001002047836 */ /* 0x040fe20000000000 */
[----:B------:R-:W-:Y:S02]  /*0240*/  SHF.L.U32 R3, R3, R2, RZ ;  /* 0x0000000203037219 */ /* 0x000fe400000006ff */
[----:B------:R-:W-:Y:S02]  /*0250*/  MOV R5, 0x50 ;  /* 0x0000005000057802 */ /* 0x000fe40000000f00 */
[----:B------:R-:W-:Y:S02]  /*0260*/  SHF.L.U32 R4, R9, R4, RZ ;  /* 0x0000000409047219 */ /* 0x000fe400000006ff */
[----:B------:R-:W-:Y:S01]  /*0270*/  LEA R6, R7, R5, 0x18 ;  /* 0x0000000507067211 */ /* 0x000fe200078ec0ff */
[----:B------:R-:W-:Y:S01]  /*0280*/  IMAD.SHL.U32 R5, R2, 0x20, RZ ;  /* 0x0000002002057824 */ /* 0x000fe200078e00ff */
[----:B------:R-:W-:-:S05]  /*0290*/  LOP3.LUT R3, R4, R3, RZ, 0xfc, !PT ;  /* 0x0000000304037212 */ /* 0x000fca00078efcff */
[----:B------:R0:W-:Y:S04]  /*02a0*/  ATOMS.OR RZ, [R6], R3 ;  /* 0x0000000306ff738c */ /* 0x0001e80003000000 */
[----:B------:R0:W-:Y:S01]  /*02b0*/  STS [R0], R5 ;  /* 0x0000000500007388 */ /* 0x0001e20000000800 */
[----:B------:R-:W-:Y:S05]  /*02c0*/  BRA `(.L_x_2) ;  /* 0x0000000000107947 */ /* 0x000fea0003800000 */
.L_x_1:
[----:B------:R-:W-:Y:S02]  /*02d0*/  MOV R3, 0xffffffff ;  /* 0xffffffff00037802 */ /* 0x000fe40000000f00 */
[----:B------:R-:W-:-:S03]  /*02e0*/  MOV R2, 0x310 ;  /* 0x0000031000027802 */ /* 0x000fc60000000f00 */
[----:B------:R0:W-:Y:S04]  /*02f0*/  STS [R0], R3 ;  /* 0x0000000300007388 */ /* 0x0001e80000000800 */
[----:B0-----:R-:W-:Y:S05]  /*0300*/  CALL.REL.NOINC `($__internal_1_$__cuda_sm10x_tcgen05_guardrail_trap_phase_invalid_during_alloc) ;  /* 0x000000ec00707944 */ /* 0x001fea0003c00000 */
.L_x_2:
[----:B------:R-:W-:Y:S05]  /*0310*/  WARPSYNC.ALL ;  /* 0x0000000000007948 */ /* 0x000fea0003800000 */
[----:B------:R-:W-:Y:S01]  /*0320*/  NOP ;  /* 0x0000000000007918 */ /* 0x000fe20000000000 */
.L_x_0:
[----:B------:R-:W1:Y:S01]  /*0330*/  S2R R143, SR_TID.X ;  /* 0x00000000008f7919 */ /* 0x000e620000002100 */
[----:B0-----:R-:W0:Y:S01]  /*0340*/  LDC.64 R4, c[0x0][0x3b0] ;  /* 0x0000ec00ff047b82 */ /* 0x001e220000000a00 */
[----:B------:R-:W-:Y:S01]  /*0350*/  MOV R2, 0x400 ;  /* 0x0000040000027802 */ /* 0x000fe20000000f00 */
[----:B------:R-:W2:Y:S01]  /*0360*/  LDCU.64 UR10, c[0x0][0x358] ;  /* 0x00006b00ff0a77ac */ /* 0x000ea20008000a00 */
[----:B------:R-:W3:Y:S02]  /*0370*/  S2R R3, SR_CTAID.X ;  /* 0x0000000000037919 */ /* 0x000ee40000002500 */
[----:B------:R-:W-:Y:S01]  /*0380*/  R2UR UR9, R2 ;  /* 0x00000000020972ca */ /* 0x000fe200000e0000 */
[----:B------:R-:W0:Y:S02]  /*0390*/  S2R R144, SR_CTAID.Y ;  /* 0x0000000000907919 */ /* 0x000e240000002600 */
[----:B------:R-:W4:Y:S08]  /*03a0*/  S2UR UR4, SR_CgaCtaId ;  /* 0x00000000000479c3 */ /* 0x000f300000008800 */
[----:B------:R-:W2:Y:S08]  /*03b0*/  LDC R7, c[0x0][0x3b8] ;  /* 0x0000ee00ff077b82 */ /* 0x000eb00000000800 */
[----:B------:R-:W2:Y:S01]  /*03c0*/  LDC.64 R8, c[0x0][0x380] ;  /* 0x0000e000ff087b82 */ /* 0x000ea20000000a00 */
[----:B-1----:R-:W-:Y:S01]  /*03d0*/  LOP3.LUT R0, R143, 0x3f, RZ, 0xc0, !PT ;  /* 0x0000003f8f007812 */ /* 0x002fe200078ec0ff */
[----:B----4-:R-:W-:-:S06]  /*03e0*/  ULEA UR9, UR4, UR9, 0x18 ;  /* 0x0000000904097291 */ /* 0x010fcc000f8ec0ff */
[----:B------:R-:W-:Y:S01]  /*03f0*/  BAR.SYNC.DEFER_BLOCKING 0x0 ;  /* 0x0000000000007b1d */ /* 0x000fe20000010000 */
[----:B------:R-:W-:Y:S01]  /*0400*/  SHF.R.U32.HI R2, RZ, 0x6, R143 ;  /* 0x00000006ff027819 */ /* 0x000fe2000001168f */
[----:B---3--:R-:W-:Y:S02]  /*0410*/  IMAD R6, R3, 0x40, R0 ;  /* 0x0000004003067824 */ /* 0x008fe400078e0200 */
[----:B0-----:R-:W-:Y:S01]  /*0420*/  IMAD R0, R144, R4, RZ ;  /* 0x0000000490007224 */ /* 0x001fe200078e02ff */
[----:B------:R-:W-:Y:S01]  /*0430*/  SGXT.U32 R4, R2, 0x2 ;  /* 0x000000020204781a */ /* 0x000fe20000000000 */
[----:B------:R-:W-:Y:S02]  /*0440*/  IMAD R2, R6, R5, RZ ;  /* 0x0000000506027224 */ /* 0x000fe400078e02ff */
[----:B------:R-:W-:Y:S02]  /*0450*/  IMAD.SHL.U32 R5, R0, 0x2, RZ ;  /* 0x0000000200057824 */ /* 0x000fe400078e00ff */
[----:B------:R-:W-:-:S02]  /*0460*/  IMAD.SHL.U32 R3, R2, 0x2, RZ ;  /* 0x0000000202037824 */ /* 0x000fc400078e00ff */
[----:B--2---:R-:W-:Y:S02]  /*0470*/  IMAD R4, R4, R7, RZ ;  /* 0x0000000704047224 */ /* 0x004fe400078e02ff */
[----:B------:R-:W-:Y:S01]  /*0480*/  IMAD.HI R0, R0, 0x2, RZ ;  /* 0x0000000200007827 */ /* 0x000fe200078e02ff */
[----:B------:R-:W-:-:S03]  /*0490*/  IADD3 R5, P0, P2, R3, R8, R5 ;  /* 0x0000000803057210 */ /* 0x000fc60007a1e005 */
[----:B------:R-:W-:-:S04]  /*04a0*/  IMAD.HI R2, R2, 0x2, RZ ;  /* 0x0000000202027827 */ /* 0x000fc800078e02ff */
[C---:B------:R-:W-:Y:S01]  /*04b0*/  IMAD R6, R7.reuse, 0x4, R4 ;  /* 0x0000000407067824 */ /* 0x040fe200078e0204 */
[----:B------:R-:W-:Y:S01]  /*04c0*/  IADD3.X R0, PT, PT, R2, R9, R0, P0, P2 ;  /* 0x0000000902007210 */ /* 0x000fe200007e4400 */
[----:B------:R-:W0:Y:S01]  /*04d0*/  LDS R112, [UR9] ;  /* 0x00000009ff707984 */ /* 0x000e220008000800 */
[----:B------:R-:W-:Y:S01]  /*04e0*/  BAR.SYNC.DEFER_BLOCKING 0x0 ;  /* 0x0000000000007b1d */ /* 0x000fe20000010000 */
[----:B------:R-:W-:Y:S01]  /*04f0*/  LEA R8, P0, R4, R5, 0x1 ;  /* 0x0000000504087211 */ /* 0x000fe200078008ff */
[----:B------:R-:W-:-:S03]  /*0500*/  IMAD R2, R7, 0x4, R6 ;  /* 0x0000000407027824 */ /* 0x000fc600078e0206 */
[-C--:B------:R-:W-:Y:S01]  /*0510*/  LEA.HI.X.SX32 R9, R4, R0.reuse, 0x1, P0 ;  /* 0x0000000004097211 */ /* 0x080fe200000f0eff */
[C---:B------:R-:W-:Y:S01]  /*0520*/  IMAD R4, R7.reuse, 0x4, R2 ;  /* 0x0000000407047824 */ /* 0x040fe200078e0202 */
[-C--:B------:R-:W-:Y:S02]  /*0530*/  LEA R10, P0, R6, R5.reuse, 0x1 ;  /* 0x00000005060a7211 */ /* 0x080fe400078008ff */
[-C--:B------:R-:W-:Y:S02]  /*0540*/  LEA R12, P2, R2, R5.reuse, 0x1 ;  /* 0x00000005020c7211 */ /* 0x080fe400078408ff */
[-C--:B------:R-:W-:Y:S01]  /*0550*/  LEA.HI.X.SX32 R11, R6, R0.reuse, 0x1, P0 ;  /* 0x00000000060b7211 */ /* 0x080fe200000f0eff */
[----:B------:R-:W-:Y:S01]  /*0560*/  IMAD R6, R7, 0x4, R4 ;  /* 0x0000000407067824 */ /* 0x000fe200078e0204 */
[----:B------:R-:W-:Y:S02]  /*0570*/  LEA R14, P0, R4, R5, 0x1 ;  /* 0x00000005040e7211 */ /* 0x000fe400078008ff */
[----:B------:R-:W-:-:S02]  /*0580*/  LEA.HI.X.SX32 R13, R2, R0, 0x1, P2 ;  /* 0x00000000020d7211 */ /* 0x000fc400010f0eff */
[C---:B------:R-:W-:Y:S02]  /*0590*/  LEA R22, R7.reuse, R6, 0x2 ;  /* 0x0000000607167211 */ /* 0x040fe400078e10ff */
[-C--:B------:R-:W-:Y:S02]  /*05a0*/  LEA.HI.X.SX32 R15, R4, R0.reuse, 0x1, P0 ;  /* 0x00000000040f7211 */ /* 0x080fe400000f0eff */
[CC--:B------:R-:W-:Y:S01]  /*05b0*/  LEA R16, P0, R6.reuse, R5.reuse, 0x1 ;  /* 0x0000000506107211 */ /* 0x0c0fe200078008ff */
[C---:B------:R-:W-:Y:S01]  /*05c0*/  IMAD R24, R7.reuse, 0x4, R22 ;  /* 0x0000000407187824 */ /* 0x040fe200078e0216 */
[----:B------:R1:W5:Y:S02]  /*05d0*/  LDG.E.U16 R3, desc[UR10][R12.64] ;  /* 0x0000000a0c037981 */ /* 0x000364000c1e1500 */
[----:B------:R-:W-:Y:S01]  /*05e0*/  LEA.HI.X.SX32 R17, R6, R0, 0x1, P0 ;  /* 0x0000000006117211 */ /* 0x000fe200000f0eff */
[----:B------:R-:W-:Y:S01]  /*05f0*/  IMAD R26, R7, 0x4, R24 ;  /* 0x00000004071a7824 */ /* 0x000fe200078e0218 */
[-C--:B------:R-:W-:Y:S01]  /*0600*/  LEA R18, P0, R22, R5.reuse, 0x1 ;  /* 0x0000000516127211 */ /* 0x080fe200078008ff */
[----:B------:R2:W5:Y:S01]  /*0610*/  LDG.E.U16 R6, desc[UR10][R14.64] ;  /* 0x0000000a0e067981 */ /* 0x000562000c1e1500 */
[----:B------:R-:W-:-:S02]  /*0620*/  LEA R20, P2, R24, R5, 0x1 ;  /* 0x0000000518147211 */ /* 0x000fc400078408ff */
[-C--:B------:R-:W-:Y:S01]  /*0630*/  LEA.HI.X.SX32 R19, R22, R0.reuse, 0x1, P0 ;  /* 0x0000000016137211 */ /* 0x080fe200000f0eff */
[----:B------:R-:W5:Y:S01]  /*0640*/  LDG.E.U16 R2, desc[UR10][R8.64] ;  /* 0x0000000a08027981 */ /* 0x000f62000c1e1500 */
[C---:B-1----:R-:W-:Y:S01]  /*0650*/  IMAD R12, R7.reuse, 0x4, R26 ;  /* 0x00000004070c7824 */ /* 0x042fe200078e021a */
[-C--:B------:R-:W-:Y:S02]  /*0660*/  LEA R22, P0, R26, R5.reuse, 0x1 ;  /* 0x000000051a167211 */ /* 0x080fe400078008ff */
[----:B------:R-:W5:Y:S01]  /*0670*/  LDG.E.U16 R4, desc[UR10][R10.64] ;  /* 0x0000000a0a047981 */ /* 0x000f62000c1e1500 */
[C---:B--2---:R-:W-:Y:S01]  /*0680*/  IMAD R14, R7.reuse, 0x4, R12 ;  /* 0x00000004070e7824 */ /* 0x044fe200078e020c */
[-C--:B------:R-:W-:Y:S02]  /*0690*/  LEA.HI.X.SX32 R21, R24, R0.reuse, 0x1, P2 ;  /* 0x0000000018157211 */ /* 0x080fe400010f0eff */
[-C--:B------:R-:W-:Y:S01]  /*06a0*/  LEA.HI.X.SX32 R23, R26, R0.reuse, 0x1, P0 ;  /* 0x000000001a177211 */ /* 0x080fe200000f0eff */
[C---:B------:R-:W-:Y:S01]  /*06b0*/  IMAD R28, R7.reuse, 0x4, R14 ;  /* 0x00000004071c7824 */ /* 0x040fe200078e020e */
[CC--:B------:R-:W-:Y:S01]  /*06c0*/  LEA R24, P0, R12.reuse, R5.reuse, 0x1 ;  /* 0x000000050c187211 */ /* 0x0c0fe200078008ff */
[----:B------:R1:W5:Y:S02]  /*06d0*/  LDG.E.U16 R8, desc[UR10][R16.64] ;  /* 0x0000000a10087981 */ /* 0x000364000c1e1500 */
[----:B------:R-:W-:Y:S01]  /*06e0*/  IMAD R30, R7, 0x4, R28 ;  /* 0x00000004071e7824 */ /* 0x000fe200078e021c */
[----:B------:R-:W-:Y:S01]  /*06f0*/  LEA.HI.X.SX32 R25, R12, R0, 0x1, P0 ;  /* 0x000000000c197211 */ /* 0x000fe200000f0eff */
[----:B------:R2:W5:Y:S01]  /*0700*/  LDG.E.U16 R9, desc[UR10][R18.64] ;  /* 0x0000000a12097981 */ /* 0x000562000c1e1500 */
[----:B------:R-:W-:-:S03]  /*0710*/  LEA R26, P2, R28, R5, 0x1 ;  /* 0x000000051c1a7211 */ /* 0x000fc600078408ff */
[----:B------:R3:W5:Y:S01]  /*0720*/  LDG.E.U16 R10, desc[UR10][R20.64] ;  /* 0x0000000a140a7981 */ /* 0x000762000c1e1500 */
[-C--:B-1----:R-:W-:Y:S02]  /*0730*/  LEA R16, P0, R14, R5.reuse, 0x1 ;  /* 0x000000050e107211 */ /* 0x082fe400078008ff */
[-C--:B------:R-:W-:Y:S01]  /*0740*/  LEA.HI.X.SX32 R27, R28, R0.reuse, 0x1, P2 ;  /* 0x000000001c1b7211 */ /* 0x080fe200010f0eff */
[----:B------:R-:W-:Y:S01]  /*0750*/  IMAD R28, R7, 0x4, R30 ;  /* 0x00000004071c7824 */ /* 0x000fe200078e021e */
[----:B------:R-:W-:Y:S01]  /*0760*/  LEA.HI.X.SX32 R17, R14, R0, 0x1, P0 ;  /* 0x000000000e117211 */ /* 0x000fe200000f0eff */
[----:B------:R1:W5:Y:S01]  /*0770*/  LDG.E.U16 R11, desc[UR10][R22.64] ;  /* 0x0000000a160b7981 */ /* 0x000362000c1e1500 */
[----:B--2---:R-:W-:-:S03]  /*0780*/  LEA R18, P0, R30, R5, 0x1 ;  /* 0x000000051e127211 */ /* 0x004fc600078008ff */
[----:B------:R2:W5:Y:S01]  /*0790*/  LDG.E.U16 R12, desc[UR10][R24.64] ;  /* 0x0000000a180c7981 */ /* 0x000562000c1e1500 */
[----:B------:R-:W-:Y:S02]  /*07a0*/  LEA.HI.X.SX32 R19, R30, R0, 0x1, P0 ;  /* 0x000000001e137211 */ /* 0x000fe400000f0eff */
[CC--:B---3--:R-:W-:Y:S01]  /*07b0*/  LEA R20, P0, R28.reuse, R5.reuse, 0x1 ;  /* 0x000000051c147211 */ /* 0x0c8fe200078008ff */
[----:B------:R3:W5:Y:S01]  /*07c0*/  LDG.E.U16 R14, desc[UR10][R26.64] ;  /* 0x0000000a1a0e7981 */ /* 0x000762000c1e1500 */
[C---:B------:R-:W-:Y:S02]  /*07d0*/  LEA R30, R7.reuse, R28, 0x2 ;  /* 0x0000001c071e7211 */ /* 0x040fe400078e10ff */
[----:B------:R-:W-:Y:S01]  /*07e0*/  LEA.HI.X.SX32 R21, R28, R0, 0x1, P0 ;  /* 0x000000001c157211 */ /* 0x000fe200000f0eff */
[----:B------:R-:W5:Y:S02]  /*07f0*/  LDG.E.U16 R15, desc[UR10][R18.64] ;  /* 0x0000000a120f7981 */ /* 0x000f64000c1e1500 */
[C---:B------:R-:W-:Y:S01]  /*0800*/  IMAD R28, R7.reuse, 0x4, R30 ;  /* 0x00000004071c7824 */ /* 0x040fe200078e021e */
[-C--:B-1----:R-:W-:Y:S01]  /*0810*/  LEA R22, P0, R30, R5.reuse, 0x1 ;  /* 0x000000051e167211 */ /* 0x082fe200078008ff */
[----:B------:R-:W5:Y:S02]  /*0820*/  LDG.E.U16 R13, desc[UR10][R16.64] ;  /* 0x0000000a100d7981 */ /* 0x000f64000c1e1500 */
[----:B------:R-:W-:Y:S01]  /*0830*/  IMAD R32, R7, 0x4, R28 ;  /* 0x0000000407207824 */ /* 0x000fe200078e021c */
[----:B--2---:R-:W-:-:S02]  /*0840*/  LEA R24, P2, R28, R5, 0x1 ;  /* 0x000000051c187211 */ /* 0x004fc400078408ff */
[-C--:B------:R-:W-:Y:S01]  /*0850*/  LEA.HI.X.SX32 R23, R30, R0.reuse, 0x1, P0 ;  /* 0x000000001e177211 */ /* 0x080fe200000f0eff */
[C---:B------:R-:W-:Y:S01]  /*0860*/  IMAD R30, R7.reuse, 0x4, R32 ;  /* 0x00000004071e7824 */ /* 0x040fe200078e0220 */
[-C--:B------:R-:W-:Y:S02]  /*0870*/  LEA.HI.X.SX32 R25, R28, R0.reuse, 0x1, P2 ;  /* 0x000000001c197211 */ /* 0x080fe400010f0eff */
[CC--:B------:R-:W-:Y:S01]  /*0880*/  LEA R28, P0, R32.reuse, R5.reuse, 0x1 ;  /* 0x00000005201c7211 */ /* 0x0c0fe200078008ff */
[C---:B------:R-:W-:Y:S01]  /*0890*/  IMAD R34, R7.reuse, 0x4, R30 ;  /* 0x0000000407227824 */ /* 0x040fe200078e021e */
[----:B------:R-:W5:Y:S02]  /*08a0*/  LDG.E.U16 R16, desc[UR10][R20.64] ;  /* 0x0000000a14107981 */ /* 0x000f64000c1e1500 */
[-C--:B------:R-:W-:Y:S01]  /*08b0*/  LEA.HI.X.SX32 R29, R32, R0.reuse, 0x1, P0 ;  /* 0x00000000201d7211 */ /* 0x080fe200000f0eff */
[C---:B------:R-:W-:Y:S01]  /*08c0*/  IMAD R36, R7.reuse, 0x4, R34 ;  /* 0x0000000407247824 */ /* 0x040fe200078e0222 */
[CC--:B---3--:R-:W-:Y:S01]  /*08d0*/  LEA R26, P0, R30.reuse, R5.reuse, 0x1 ;  /* 0x000000051e1a7211 */ /* 0x0c8fe200078008ff */
[----:B------:R1:W5:Y:S02]  /*08e0*/  LDG.E.U16 R18, desc[UR10][R24.64] ;  /* 0x0000000a18127981 */ /* 0x000364000c1e1500 */
[----:B------:R-:W-:Y:S01]  /*08f0*/  IMAD R38, R7, 0x4, R36 ;  /* 0x0000000407267824 */ /* 0x000fe200078e0224 */
[----:B------:R-:W-:Y:S01]  /*0900*/  LEA.HI.X.SX32 R27, R30, R0, 0x1, P0 ;  /* 0x000000001e1b7211 */ /* 0x000fe200000f0eff */
[----:B------:R2:W5:Y:S01]  /*0910*/  LDG.E.U16 R19, desc[UR10][R28.64] ;  /* 0x0000000a1c137981 */ /* 0x000562000c1e1500 */
[----:B------:R-:W-:-:S02]  /*0920*/  LEA R30, P0, R34, R5, 0x1 ;  /* 0x00000005221e7211 */ /* 0x000fc400078008ff */
[-C--:B------:R-:W-:Y:S01]  /*0930*/  LEA R32, P2, R36, R5.reuse, 0x1 ;  /* 0x0000000524207211 */ /* 0x080fe200078408ff */
[----:B------:R3:W5:Y:S01]  /*0940*/  LDG.E.U16 R20, desc[UR10][R26.64] ;  /* 0x0000000a1a147981 */ /* 0x000762000c1e1500 */
[C---:B-1----:R-:W-:Y:S01]  /*0950*/  IMAD R24, R7.reuse, 0x4, R38 ;  /* 0x0000000407187824 */ /* 0x042fe200078e0226 */
[----:B------:R-:W-:Y:S02]  /*0960*/  LEA.HI.X.SX32 R31, R34, R0, 0x1, P0 ;  /* 0x00000000221f7211 */ /* 0x000fe400000f0eff */
[----:B------:R-:W5:Y:S01]  /*0970*/  LDG.E.U16 R17, desc[UR10][R22.64] ;  /* 0x0000000a16117981 */ /* 0x000f62000c1e1500 */
[C---:B------:R-:W-:Y:S02]  /*0980*/  LEA R34, P0, R38.reuse, R5, 0x1 ;  /* 0x0000000526227211 */ /* 0x040fe400078008ff */
[----:B------:R-:W-:Y:S01]  /*0990*/  LEA R40, R7, R24, 0x2 ;  /* 0x0000001807287211 */ /* 0x000fe200078e10ff */
[----:B------:R1:W5:Y:S01]  /*09a0*/  LDG.E.U16 R21, desc[UR10][R30.64] ;  /* 0x0000000a1e157981 */ /* 0x000362000c1e1500 */
[----:B------:R-:W-:-:S02]  /*09b0*/  LEA.HI.X.SX32 R35, R38, R0, 0x1, P0 ;  /* 0x0000000026237211 */ /* 0x000fc400000f0eff */
[-C--:B--2---:R-:W-:Y:S01]  /*09c0*/  LEA R28, P0, R24, R5.reuse, 0x1 ;  /* 0x00000005181c7211 */ /* 0x084fe200078008ff */
[C---:B------:R-:W-:Y:S01]  /*09d0*/  IMAD R42, R7.reuse, 0x4, R40 ;  /* 0x00000004072a7824 */ /* 0x040fe200078e0228 */
[-C--:B------:R-:W-:Y:S01]  /*09e0*/  LEA.HI.X.SX32 R33, R36, R0.reuse, 0x1, P2 ;  /* 0x0000000024217211 */ /* 0x080fe200010f0eff */
[----:B------:R-:W5:Y:S01]  /*09f0*/  LDG.E.U16 R23, desc[UR10][R34.64] ;  /* 0x0000000a22177981 */ /* 0x000f62000c1e1500 */
[-C--:B------:R-:W-:Y:S01]  /*0a00*/  LEA.HI.X.SX32 R29, R24, R0.reuse, 0x1, P0 ;  /* 0x00000000181d7211 */ /* 0x080fe200000f0eff */
[C---:B---3--:R-:W-:Y:S01]  /*0a10*/  IMAD R26, R7.reuse, 0x4, R42 ;  /* 0x00000004071a7824 */ /* 0x048fe200078e022a */
[-C--:B------:R-:W-:Y:S01]  /*0a20*/  LEA R36, P0, R40, R5.reuse, 0x1 ;  /* 0x0000000528247211 */ /* 0x080fe200078008ff */
[----:B------:R2:W5:Y:S01]  /*0a30*/  LDG.E.U16 R22, desc[UR10][R32.64] ;  /* 0x0000000a20167981 */ /* 0x000562000c1e1500 */
[-C--:B------:R-:W-:Y:S02]  /*0a40*/  LEA R38, P2, R42, R5.reuse, 0x1 ;  /* 0x000000052a267211 */ /* 0x080fe400078408ff */
[-C--:B------:R-:W-:Y:S01]  /*0a50*/  LEA.HI.X.SX32 R37, R40, R0.reuse, 0x1, P0 ;  /* 0x0000000028257211 */ /* 0x080fe200000f0eff */
[C---:B------:R-:W-:Y:S01]  /*0a60*/  IMAD R40, R7.reuse, 0x4, R26 ;  /* 0x0000000407287824 */ /* 0x040fe200078e021a */
[-C--:B-1----:R-:W-:Y:S01]  /*0a70*/  LEA R30, P0, R26, R5.reuse, 0x1 ;  /* 0x000000051a1e7211 */ /* 0x082fe200078008ff */
[----:B------:R-:W5:Y:S01]  /*0a80*/  LDG.E.U16 R24, desc[UR10][R28.64] ;  /* 0x0000000a1c187981 */ /* 0x000f62000c1e1500 */
[-C--:B------:R-:W-:Y:S01]  /*0a90*/  LEA.HI.X.SX32 R39, R42, R0.reuse, 0x1, P2 ;  /* 0x000000002a277211 */ /* 0x080fe200010f0eff */
[C---:B------:R-:W-:Y:S01]  /*0aa0*/  IMAD R42, R7.reuse, 0x4, R40 ;  /* 0x00000004072a7824 */ /* 0x040fe200078e0228 */
[----:B------:R-:W-:Y:S01]  /*0ab0*/  LEA.HI.X.SX32 R31, R26, R0, 0x1, P0 ;  /* 0x000000001a1f7211 */ /* 0x000fe200000f0eff */
[----:B------:R1:W5:Y:S01]  /*0ac0*/  LDG.E.U16 R25, desc[UR10][R36.64] ;  /* 0x0000000a24197981 */ /* 0x000362000c1e1500 */
[----:B--2---:R-:W-:Y:S01]  /*0ad0*/  LEA R32, P0, R40, R5, 0x1 ;  /* 0x0000000528207211 */ /* 0x004fe200078008ff */
[----:B------:R-:W-:-:S02]  /*0ae0*/  IMAD R44, R7, 0x4, R42 ;  /* 0x00000004072c7824 */ /* 0x000fc400078e022a */
[----:B------:R2:W5:Y:S01]  /*0af0*/  LDG.E.U16 R26, desc[UR10][R38.64] ;  /* 0x0000000a261a7981 */ /* 0x000562000c1e1500 */
[-C--:B------:R-:W-:Y:S01]  /*0b00*/  LEA.HI.X.SX32 R33, R40, R0.reuse, 0x1, P0 ;  /* 0x0000000028217211 */ /* 0x080fe200000f0eff */
[C---:B------:R-:W-:Y:S01]  /*0b10*/  IMAD R46, R7.reuse, 0x4, R44 ;  /* 0x00000004072e7824 */ /* 0x040fe200078e022c */
[CC--:B------:R-:W-:Y:S01]  /*0b20*/  LEA R34, P0, R42.reuse, R5.reuse, 0x1 ;  /* 0x000000052a227211 */ /* 0x0c0fe200078008ff */
[----:B------:R-:W5:Y:S03]  /*0b30*/  LDG.E.U16 R27, desc[UR10][R30.64] ;  /* 0x0000000a1e1b7981 */ /* 0x000f66000c1e1500 */
[-C--:B------:R-:W-:Y:S01]  /*0b40*/  LEA.HI.X.SX32 R35, R42, R0.reuse, 0x1, P0 ;  /* 0x000000002a237211 */ /* 0x080fe200000f0eff */
[C---:B------:R-:W-:Y:S01]  /*0b50*/  IMAD R42, R7.reuse, 0x4, R46 ;  /* 0x00000004072a7824 */ /* 0x040fe200078e022e */
[C---:B-1----:R-:W-:Y:S01]  /*0b60*/  LEA R36, P0, R46.reuse, R5, 0x1 ;  /* 0x000000052e247211 */ /* 0x042fe200078008ff */
[----:B------:R-:W5:Y:S03]  /*0b70*/  LDG.E.U16 R28, desc[UR10][R32.64] ;  /* 0x0000000a201c7981 */ /* 0x000f66000c1e1500 */
[----:B------:R-:W-:Y:S01]  /*0b80*/  LEA.HI.X.SX32 R37, R46, R0, 0x1, P0 ;  /* 0x000000002e257211 */ /* 0x000fe200000f0eff */
[----:B------:R-:W5:Y:S01]  /*0b90*/  LDG.E.U16 R29, desc[UR10][R34.64] ;  /* 0x0000000a221d7981 */ /* 0x000f62000c1e1500 */
[----:B------:R-:W-:-:S02]  /*0ba0*/  LEA R46, R7, R42, 0x2 ;  /* 0x0000002a072e7211 */ /* 0x000fc400078e10ff */
[CC--:B------:R-:W-:Y:S01]  /*0bb0*/  LEA R40, P2, R44.reuse, R5.reuse, 0x1 ;  /* 0x000000052c287211 */ /* 0x0c0fe200078408ff */
[----:B------:R1:W5:Y:S02]  /*0bc0*/  LDG.E.U16 R31, desc[UR10][R36.64] ;  /* 0x0000000a241f7981 */ /* 0x000364000c1e1500 */
[C---:B------:R-:W-:Y:S01]  /*0bd0*/  IMAD R48, R7.reuse, 0x4, R46 ;  /* 0x0000000407307824 */ /* 0x040fe200078e022e */
[-C--:B------:R-:W-:Y:S02]  /*0be0*/  LEA.HI.X.SX32 R41, R44, R0.reuse, 0x1, P2 ;  /* 0x000000002c297211 */ /* 0x080fe400010f0eff */
[-C--:B--2---:R-:W-:Y:S01]  /*0bf0*/  LEA R38, P0, R42, R5.reuse, 0x1 ;  /* 0x000000052a267211 */ /* 0x084fe200078008ff */
[----:B------:R-:W-:Y:S01]  /*0c00*/  IMAD R50, R7, 0x4, R48 ;  /* 0x0000000407327824 */ /* 0x000fe200078e0230 */
[----:B------:R-:W-:Y:S01]  /*0c10*/  LEA R44, P2, R48, R5, 0x1 ;  /* 0x00000005302c7211 */ /* 0x000fe200078408ff */
[----:B------:R2:W5:Y:S01]  /*0c20*/  LDG.E.U16 R30, desc[UR10][R40.64] ;  /* 0x0000000a281e7981 */ /* 0x000562000c1e1500 */
[----:B------:R-:W-:-:S02]  /*0c30*/  LEA.HI.X.SX32 R39, R42, R0, 0x1, P0 ;  /* 0x000000002a277211 */ /* 0x000fc400000f0eff */
[-C--:B------:R-:W-:Y:S01]  /*0c40*/  LEA.HI.X.SX32 R45, R48, R0.reuse, 0x1, P2 ;  /* 0x00000000302d7211 */ /* 0x080fe200010f0eff */
[C---:B------:R-:W-:Y:S01]  /*0c50*/  IMAD R48, R7.reuse, 0x4, R50 ;  /* 0x0000000407307824 */ /* 0x040fe200078e0232 */
[CC--:B------:R-:W-:Y:S01]  /*0c60*/  LEA R42, P0, R46.reuse, R5.reuse, 0x1 ;  /* 0x000000052e2a7211 */ /* 0x0c0fe200078008ff */
[----:B------:R3:W5:Y:S02]  /*0c70*/  LDG.E.U16 R32, desc[UR10][R38.64] ;  /* 0x0000000a26207981 */ /* 0x000764000c1e1500 */
[C---:B-1----:R-:W-:Y:S01]  /*0c80*/  IMAD R36, R7.reuse, 0x4, R48 ;  /* 0x0000000407247824 */ /* 0x042fe200078e0230 */
[-C--:B------:R-:W-:Y:S01]  /*0c90*/  LEA.HI.X.SX32 R43, R46, R0.reuse, 0x1, P0 ;  /* 0x000000002e2b7211 */ /* 0x080fe200000f0eff */
[----:B------:R-:W5:Y:S01]  /*0ca0*/  LDG.E.U16 R34, desc[UR10][R44.64] ;  /* 0x0000000a2c227981 */ /* 0x000f62000c1e1500 */
[C---:B------:R-:W-:Y:S01]  /*0cb0*/  LEA R46, P0, R50.reuse, R5, 0x1 ;  /* 0x00000005322e7211 */ /* 0x040fe200078008ff */
[----:B------:R-:W-:Y:S02]  /*0cc0*/  IMAD R52, R7, 0x4, R36 ;  /* 0x0000000407347824 */ /* 0x000fe400078e0224 */
[----:B------:R1:W5:Y:S01]  /*0cd0*/  LDG.E.U16 R33, desc[UR10][R42.64] ;  /* 0x0000000a2a217981 */ /* 0x000362000c1e1500 */
[----:B------:R-:W-:-:S02]  /*0ce0*/  LEA.HI.X.SX32 R47, R50, R0, 0x1, P0 ;  /* 0x00000000322f7211 */ /* 0x000fc400000f0eff */
[-C--:B--2---:R-:W-:Y:S01]  /*0cf0*/  LEA R40, P0, R48, R5.reuse, 0x1 ;  /* 0x0000000530287211 */ /* 0x084fe200078008ff */
[C---:B---3--:R-:W-:Y:S01]  /*0d00*/  IMAD R38, R7.reuse, 0x4, R52 ;  /* 0x0000000407267824 */ /* 0x048fe200078e0234 */
[-C--:B------:R-:W-:Y:S01]  /*0d10*/  LEA R50, P2, R52, R5.reuse, 0x1 ;  /* 0x0000000534327211 */ /* 0x080fe200078408ff */
[----:B------:R2:W5:Y:S01]  /*0d20*/  LDG.E.U16 R35, desc[UR10][R46.64] ;  /* 0x0000000a2e237981 */ /* 0x000562000c1e1500 */
[-C--:B------:R-:W-:Y:S02]  /*0d30*/  LEA.HI.X.SX32 R41, R48, R0.reuse, 0x1, P0 ;  /* 0x0000000030297211 */ /* 0x080fe400000f0eff */
[----:B------:R-:W-:Y:S02]  /*0d40*/  LEA R48, P0, R36, R5, 0x1 ;  /* 0x0000000524307211 */ /* 0x000fe400078008ff */
[-C--:B------:R-:W-:Y:S01]  /*0d50*/  LEA.HI.X.SX32 R51, R52, R0.reuse, 0x1, P2 ;  /* 0x0000000034337211 */ /* 0x080fe200010f0eff */
[----:B------:R-:W-:Y:S01]  /*0d60*/  IMAD R52, R7, 0x4, R38 ;  /* 0x0000000407347824 */ /* 0x000fe200078e0226 */
[----:B------:R-:W-:-:S02]  /*0d70*/  LEA.HI.X.SX32 R49, R36, R0, 0x1, P0 ;  /* 0x0000000024317211 */ /* 0x000fc400000f0eff */
[CC--:B-1----:R-:W-:Y:S01]  /*0d80*/  LEA R42, P0, R38.reuse, R5.reuse, 0x1 ;  /* 0x00000005262a7211 */ /* 0x0c2fe200078008ff */
[----:B------:R-:W5:Y:S01]  /*0d90*/  LDG.E.U16 R36, desc[UR10][R40.64] ;  /* 0x0000000a28247981 */ /* 0x000f62000c1e1500 */
[C---:B------:R-:W-:Y:S02]  /*0da0*/  LEA R54, R7.reuse, R52, 0x2 ;  /* 0x0000003407367211 */ /* 0x040fe400078e10ff */
[-C--:B------:R-:W-:Y:S01]  /*0db0*/  LEA.HI.X.SX32 R43, R38, R0.reuse, 0x1, P0 ;  /* 0x00000000262b7211 */ /* 0x080fe200000f0eff */
[----:B------:R1:W5:Y:S01]  /*0dc0*/  LDG.E.U16 R37, desc[UR10][R48.64] ;  /* 0x0000000a30257981 */ /* 0x000362000c1e1500 */
[CC--:B------:R-:W-:Y:S01]  /*0dd0*/  LEA R44, P0, R52.reuse, R5.reuse, 0x1 ;  /* 0x00000005342c7211 */ /* 0x0c0fe200078008ff */
[C---:B------:R-:W-:Y:S02]  /*0de0*/  IMAD R56, R7.reuse, 0x4, R54 ;  /* 0x0000000407387824 */ /* 0x040fe400078e0236 */
[----:B------:R3:W5:Y:S01]  /*0df0*/  LDG.E.U16 R38, desc[UR10][R50.64] ;  /* 0x0000000a32267981 */ /* 0x000762000c1e1500 */
[-C--:B------:R-:W-:Y:S01]  /*0e00*/  LEA.HI.X.SX32 R45, R52, R0.reuse, 0x1, P0 ;  /* 0x00000000342d7211 */ /* 0x080fe200000f0eff */
[C---:B------:R-:W-:Y:S01]  /*0e10*/  IMAD R58, R7.reuse, 0x4, R56 ;  /* 0x00000004073a7824 */ /* 0x040fe200078e0238 */
[CC--:B--2---:R-:W-:Y:S01]  /*0e20*/  LEA R46, P0, R54.reuse, R5.reuse, 0x1 ;  /* 0x00000005362e7211 */ /* 0x0c4fe200078008ff */
[----:B------:R-:W5:Y:S03]  /*0e30*/  LDG.E.U16 R39, desc[UR10][R42.64] ;  /* 0x0000000a2a277981 */ /* 0x000f66000c1e1500 */
[-C--:B------:R-:W-:Y:S01]  /*0e40*/  LEA.HI.X.SX32 R47, R54, R0.reuse, 0x1, P0 ;  /* 0x00000000362f7211 */ /* 0x080fe200000f0eff */
[C---:B------:R-:W-:Y:S01]  /*0e50*/  IMAD R54, R7.reuse, 0x4, R58 ;  /* 0x0000000407367824 */ /* 0x040fe200078e023a */
[CC--:B-1----:R-:W-:Y:S01]  /*0e60*/  LEA R48, P0, R58.reuse, R5.reuse, 0x1 ;  /* 0x000000053a307211 */ /* 0x0c2fe200078008ff */
[----:B------:R-:W5:Y:S03]  /*0e70*/  LDG.E.U16 R40, desc[UR10][R44.64] ;  /* 0x0000000a2c287981 */ /* 0x000f66000c1e1500 */
[-C--:B------:R-:W-:Y:S01]  /*0e80*/  LEA.HI.X.SX32 R49, R58, R0.reuse, 0x1, P0 ;  /* 0x000000003a317211 */ /* 0x080fe200000f0eff */
[C---:B------:R-:W-:Y:S01]  /*0e90*/  IMAD R58, R7.reuse, 0x4, R54 ;  /* 0x00000004073a7824 */ /* 0x040fe200078e0236 */
[CC--:B------:R-:W-:Y:S01]  /*0ea0*/  LEA R52, P2, R56.reuse, R5.reuse, 0x1 ;  /* 0x0000000538347211 */ /* 0x0c0fe200078408ff */
[----:B------:R-:W5:Y:S02]  /*0eb0*/  LDG.E.U16 R41, desc[UR10][R46.64] ;  /* 0x0000000a2e297981 */ /* 0x000f64000c1e1500 */
[C---:B------:R-:W-:Y:S01]  /*0ec0*/  IMAD R60, R7.reuse, 0x4, R58 ;  /* 0x00000004073c7824 */ /* 0x040fe200078e023a */
[-C--:B------:R-:W-:Y:S01]  /*0ed0*/  LEA.HI.X.SX32 R53, R56, R0.reuse, 0x1, P2 ;  /* 0x0000000038357211 */ /* 0x080fe200010f0eff */
[----:B------:R1:W5:Y:S01]  /*0ee0*/  LDG.E.U16 R43, desc[UR10][R48.64] ;  /* 0x0000000a302b7981 */ /* 0x000362000c1e1500 */
[-C--:B---3--:R-:W-:Y:S01]  /*0ef0*/  LEA R50, P0, R54, R5.reuse, 0x1 ;  /* 0x0000000536327211 */ /* 0x088fe200078008ff */
[----:B------:R-:W-:Y:S01]  /*0f00*/  IMAD R62, R7, 0x4, R60 ;  /* 0x00000004073e7824 */ /* 0x000fe200078e023c */
[----:B------:R-:W-:Y:S01]  /*0f10*/  LEA R56, P2, R60, R5, 0x1 ;  /* 0x000000053c387211 */ /* 0x000fe200078408ff */
[----:B------:R2:W5:Y:S01]  /*0f20*/  LDG.E.U16 R42, desc[UR10][R52.64] ;  /* 0x0000000a342a7981 */ /* 0x000562000c1e1500 */
[----:B------:R-:W-:-:S02]  /*0f30*/  LEA.HI.X.SX32 R51, R54, R0, 0x1, P0 ;  /* 0x0000000036337211 */ /* 0x000fc400000f0eff */
[----:B------:R-:W-:Y:S01]  /*0f40*/  LEA.HI.X.SX32 R57, R60, R0, 0x1, P2 ;  /* 0x000000003c397211 */ /* 0x000fe200010f0eff */
[C---:B------:R-:W-:Y:S01]  /*0f50*/  IMAD R60, R7.reuse, 0x4, R62 ;  /* 0x00000004073c7824 */ /* 0x040fe200078e023e */
[CC--:B------:R-:W-:Y:S01]  /*0f60*/  LEA R54, P0, R58.reuse, R5.reuse, 0x1 ;  /* 0x000000053a367211 */ /* 0x0c0fe200078008ff */
[----:B------:R3:W5:Y:S03]  /*0f70*/  LDG.E.U16 R44, desc[UR10][R50.64] ;  /* 0x0000000a322c7981 */ /* 0x000766000c1e1500 */
[C---:B-1----:R-:W-:Y:S01]  /*0f80*/  LEA R48, R7.reuse, R60, 0x2 ;  /* 0x0000003c07307211 */ /* 0x042fe200078e10ff */
[----:B------:R-:W5:Y:S01]  /*0f90*/  LDG.E.U16 R46, desc[UR10][R56.64] ;  /* 0x0000000a382e7981 */ /* 0x000f62000c1e1500 */
[----:B------:R-:W-:Y:S02]  /*0fa0*/  LEA.HI.X.SX32 R55, R58, R0, 0x1, P0 ;  /* 0x000000003a377211 */ /* 0x000fe400000f0eff */
[----:B------:R-:W-:Y:S01]  /*0fb0*/  LEA R58, P0, R62, R5, 0x1 ;  /* 0x000000053e3a7211 */ /* 0x000fe200078008ff */
[----:B------:R-:W-:-:S02]  /*0fc0*/  IMAD R64, R7, 0x4, R48 ;  /* 0x0000000407407824 */ /* 0x000fc400078e0230 */
[----:B------:R1:W5:Y:S01]  /*0fd0*/  LDG.E.U16 R45, desc[UR10][R54.64] ;  /* 0x0000000a362d7981 */ /* 0x000362000c1e1500 */
[-C--:B------:R-:W-:Y:S02]  /*0fe0*/  LEA.HI.X.SX32 R59, R62, R0.reuse, 0x1, P0 ;  /* 0x000000003e3b7211 */ /* 0x080fe400000f0eff */
        /* <DEDUP_REMOVED lines=10> */
[C---:B------:R-:W-:Y:S01]  /*1090*/  IMAD R66, R7.reuse, 0x4, R64 ;  /* 0x0000000407427824 */ /* 0x040fe200078e0240 */
[----:B------:R-:W5:Y:S02]  /*10a0*/  LDG.E.U16 R48, desc[UR10][R52.64] ;  /* 0x0000000a34307981 */ /* 0x000f64000c1e1500 */
[-C--:B------:R-:W-:Y:S01]  /*10b0*/  LEA.HI.X.SX32 R55, R50, R0.reuse, 0x1, P0 ;  /* 0x0000000032377211 */ /* 0x080fe200000f0eff */
[C---:B------:R-:W-:Y:S01]  /*10c0*/  IMAD R68, R7.reuse, 0x4, R66 ;  /* 0x0000000407447824 */ /* 0x040fe200078e0242 */
[CC--:B------:R-:W-:Y:S01]  /*10d0*/  LEA R56, P0, R64.reuse, R5.reuse, 0x1 ;  /* 0x0000000540387211 */ /* 0x0c0fe200078008ff */
[----:B------:R1:W5:Y:S02]  /*10e0*/  LDG.E.U16 R49, desc[UR10][R60.64] ;  /* 0x0000000a3c317981 */ /* 0x000364000c1e1500 */
[----:B------:R-:W-:Y:S01]  /*10f0*/  IMAD R70, R7, 0x4, R68 ;  /* 0x0000000407467824 */ /* 0x000fe200078e0244 */
[----:B------:R-:W-:Y:S01]  /*1100*/  LEA.HI.X.SX32 R57, R64, R0, 0x1, P0 ;  /* 0x0000000040397211 */ /* 0x000fe200000f0eff */
[----:B------:R3:W5:Y:S01]  /*1110*/  LDG.E.U16 R50, desc[UR10][R62.64] ;  /* 0x0000000a3e327981 */ /* 0x000762000c1e1500 */
[----:B--2---:R-:W-:-:S02]  /*1120*/  LEA R58, P0, R66, R5, 0x1 ;  /* 0x00000005423a7211 */ /* 0x004fc400078008ff */
[-C--:B------:R-:W-:Y:S01]  /*1130*/  LEA R64, P2, R68, R5.reuse, 0x1 ;  /* 0x0000000544407211 */ /* 0x080fe200078408ff */
[----:B------:R-:W5:Y:S01]  /*1140*/  LDG.E.U16 R51, desc[UR10][R54.64] ;  /* 0x0000000a36337981 */ /* 0x000f62000c1e1500 */
[-C--:B------:R-:W-:Y:S01]  /*1150*/  LEA.HI.X.SX32 R59, R66, R0.reuse, 0x1, P0 ;  /* 0x00000000423b7211 */ /* 0x080fe200000f0eff */
[C---:B------:R-:W-:Y:S01]  /*1160*/  IMAD R66, R7.reuse, 0x4, R70 ;  /* 0x0000000407427824 */ /* 0x040fe200078e0246 */
[C---:B-1----:R-:W-:Y:S01]  /*1170*/  LEA R60, P0, R70.reuse, R5, 0x1 ;  /* 0x00000005463c7211 */ /* 0x042fe200078008ff */
[----:B------:R-:W5:Y:S03]  /*1180*/  LDG.E.U16 R52, desc[UR10][R56.64] ;  /* 0x0000000a38347981 */ /* 0x000f66000c1e1500 */
[----:B------:R-:W-:Y:S01]  /*1190*/  LEA.HI.X.SX32 R61, R70, R0, 0x1, P0 ;  /* 0x00000000463d7211 */ /* 0x000fe200000f0eff */
[----:B------:R-:W5:Y:S01]  /*11a0*/  LDG.E.U16 R53, desc[UR10][R58.64] ;  /* 0x0000000a3a357981 */ /* 0x000f62000c1e1500 */
[----:B------:R-:W-:-:S02]  /*11b0*/  LEA R70, R7, R66, 0x2 ;  /* 0x0000004207467211 */ /* 0x000fc400078e10ff */
[-C--:B------:R-:W-:Y:S01]  /*11c0*/  LEA.HI.X.SX32 R65, R68, R0.reuse, 0x1, P2 ;  /* 0x0000000044417211 */ /* 0x080fe200010f0eff */
[----:B------:R1:W5:Y:S02]  /*11d0*/  LDG.E.U16 R55, desc[UR10][R60.64] ;  /* 0x0000000a3c377981 */ /* 0x000364000c1e1500 */
[C---:B------:R-:W-:Y:S01]  /*11e0*/  IMAD R72, R7.reuse, 0x4, R70 ;  /* 0x0000000407487824 */ /* 0x040fe200078e0246 */
[-C--:B---3--:R-:W-:Y:S01]  /*11f0*/  LEA R62, P0, R66, R5.reuse, 0x1 ;  /* 0x00000005423e7211 */ /* 0x088fe200078008ff */
[----:B------:R2:W5:Y:S02]  /*1200*/  LDG.E.U16 R54, desc[UR10][R64.64] ;  /* 0x0000000a40367981 */ /* 0x000564000c1e1500 */
[----:B------:R-:W-:Y:S01]  /*1210*/  IMAD R74, R7, 0x4, R72 ;  /* 0x00000004074a7824 */ /* 0x000fe200078e0248 */
[----:B------:R-:W-:Y:S02]  /*1220*/  LEA R68, P2, R72, R5, 0x1 ;  /* 0x0000000548447211 */ /* 0x000fe400078408ff */
        /* <DEDUP_REMOVED lines=89> */
[-C--:B---3--:R-:W-:Y:S01]  /*17c0*/  LEA R86, P0, R90, R5.reuse, 0x1 ;  /* 0x000000055a567211 */ /* 0x088fe200078008ff */
[----:B------:R1:W5:Y:S02]  /*17d0*/  LDG.E.U16 R79, desc[UR10][R84.64] ;  /* 0x0000000a544f7981 */ /* 0x000364000c1e1500 */
[C---:B------:R-:W-:Y:S01]  /*17e0*/  IMAD R96, R7.reuse, 0x4, R94 ;  /* 0x0000000407607824 */ /* 0x040fe200078e025e */
[-C--:B------:R-:W-:Y:S02]  /*17f0*/  LEA.HI.X.SX32 R89, R92, R0.reuse, 0x1, P2 ;  /* 0x000000005c597211 */ /* 0x080fe400010f0eff */
[----:B------:R-:W-:Y:S01]  /*1800*/  LEA.HI.X.SX32 R87, R90, R0, 0x1, P0 ;  /* 0x000000005a577211 */ /* 0x000fe200000f0eff */
[----:B------:R-:W-:Y:S01]  /*1810*/  IMAD R98, R7, 0x4, R96 ;  /* 0x0000000407627824 */ /* 0x000fe200078e0260 */
[-C--:B------:R-:W-:Y:S01]  /*1820*/  LEA R92, P2, R96, R5.reuse, 0x1 ;  /* 0x00000005605c7211 */ /* 0x080fe200078408ff */
[----:B------:R2:W5:Y:S01]  /*1830*/  LDG.E.U16 R78, desc[UR10][R88.64] ;  /* 0x0000000a584e7981 */ /* 0x000562000c1e1500 */
[----:B------:R-:W-:-:S02]  /*1840*/  LEA R90, P0, R94, R5, 0x1 ;  /* 0x000000055e5a7211 */ /* 0x000fc400078008ff */
[-C--:B------:R-:W-:Y:S01]  /*1850*/  LEA.HI.X.SX32 R93, R96, R0.reuse, 0x1, P2 ;  /* 0x00000000605d7211 */ /* 0x080fe200010f0eff */
[C---:B------:R-:W-:Y:S01]  /*1860*/  IMAD R96, R7.reuse, 0x4, R98 ;  /* 0x0000000407607824 */ /* 0x040fe200078e0262 */
[-C--:B------:R-:W-:Y:S01]  /*1870*/  LEA.HI.X.SX32 R91, R94, R0.reuse, 0x1, P0 ;  /* 0x000000005e5b7211 */ /* 0x080fe200000f0eff */
[----:B------:R3:W5:Y:S01]  /*1880*/  LDG.E.U16 R80, desc[UR10][R86.64] ;  /* 0x0000000a56507981 */ /* 0x000762000c1e1500 */
[CC--:B------:R-:W-:Y:S01]  /*1890*/  LEA R94, P0, R98.reuse, R5.reuse, 0x1 ;  /* 0x00000005625e7211 */ /* 0x0c0fe200078008ff */
[C---:B-1----:R-:W-:Y:S02]  /*18a0*/  IMAD R84, R7.reuse, 0x4, R96 ;  /* 0x0000000407547824 */ /* 0x042fe400078e0260 */
[----:B------:R1:W5:Y:S01]  /*18b0*/  LDG.E.U16 R81, desc[UR10][R90.64] ;  /* 0x0000000a5a517981 */ /* 0x000362000c1e1500 */
[-C--:B------:R-:W-:Y:S01]  /*18c0*/  LEA.HI.X.SX32 R95, R98, R0.reuse, 0x1, P0 ;  /* 0x00000000625f7211 */ /* 0x080fe200000f0eff */
[C---:B------:R-:W-:Y:S01]  /*18d0*/  IMAD R100, R7.reuse, 0x4, R84 ;  /* 0x0000000407647824 */ /* 0x040fe200078e0254 */
[CC--:B--2---:R-:W-:Y:S01]  /*18e0*/  LEA R88, P0, R96.reuse, R5.reuse, 0x1 ;  /* 0x0000000560587211 */ /* 0x0c4fe200078008ff */
[----:B------:R2:W5:Y:S02]  /*18f0*/  LDG.E.U16 R82, desc[UR10][R92.64] ;  /* 0x0000000a5c527981 */ /* 0x000564000c1e1500 */
[----:B---3--:R-:W-:Y:S01]  /*1900*/  IMAD R86, R7, 0x4, R100 ;  /* 0x0000000407567824 */ /* 0x008fe200078e0264 */
[----:B------:R-:W-:Y:S01]  /*1910*/  LEA.HI.X.SX32 R89, R96, R0, 0x1, P0 ;  /* 0x0000000060597211 */ /* 0x000fe200000f0eff */
[----:B------:R-:W5:Y:S01]  /*1920*/  LDG.E.U16 R83, desc[UR10][R94.64] ;  /* 0x0000000a5e537981 */ /* 0x000f62000c1e1500 */
[----:B------:R-:W-:-:S02]  /*1930*/  LEA R96, P0, R84, R5, 0x1 ;  /* 0x0000000554607211 */ /* 0x000fc400078008ff */
[-C--:B------:R-:W-:Y:S02]  /*1940*/  LEA R98, P2, R100, R5.reuse, 0x1 ;  /* 0x0000000564627211 */ /* 0x080fe400078408ff */
[-C--:B------:R-:W-:Y:S02]  /*1950*/  LEA.HI.X.SX32 R97, R84, R0.reuse, 0x1, P0 ;  /* 0x0000000054617211 */ /* 0x080fe400000f0eff */
[-C--:B------:R-:W-:Y:S01]  /*1960*/  LEA.HI.X.SX32 R99, R100, R0.reuse, 0x1, P2 ;  /* 0x0000000064637211 */ /* 0x080fe200010f0eff */
[----:B------:R-:W-:Y:S01]  /*1970*/  IMAD R100, R7, 0x4, R86 ;  /* 0x0000000407647824 */ /* 0x000fe200078e0256 */
[CC--:B-1----:R-:W-:Y:S01]  /*1980*/  LEA R90, P0, R86.reuse, R5.reuse, 0x1 ;  /* 0x00000005565a7211 */ /* 0x0c2fe200078008ff */
[----:B------:R1:W5:Y:S03]  /*1990*/  LDG.E.U16 R84, desc[UR10][R88.64] ;  /* 0x0000000a58547981 */ /* 0x000366000c1e1500 */
[----:B------:R-:W-:Y:S01]  /*19a0*/  LEA.HI.X.SX32 R91, R86, R0, 0x1, P0 ;  /* 0x00000000565b7211 */ /* 0x000fe200000f0eff */
[----:B------:R-:W5:Y:S01]  /*19b0*/  LDG.E.U16 R85, desc[UR10][R96.64] ;  /* 0x0000000a60557981 */ /* 0x000f62000c1e1500 */
[----:B--2---:R-:W-:-:S02]  /*19c0*/  LEA R92, P0, R100, R5, 0x1 ;  /* 0x00000005645c7211 */ /* 0x004fc400078008ff */
[----:B------:R-:W-:Y:S01]  /*19d0*/  LEA R102, R7, R100, 0x2 ;  /* 0x0000006407667211 */ /* 0x000fe200078e10ff */
[----:B------:R2:W5:Y:S01]  /*19e0*/  LDG.E.U16 R86, desc[UR10][R98.64] ;  /* 0x0000000a62567981 */ /* 0x000562000c1e1500 */
[----:B------:R-:W-:-:S03]  /*19f0*/  LEA.HI.X.SX32 R93, R100, R0, 0x1, P0 ;  /* 0x00000000645d7211 */ /* 0x000fc600000f0eff */
[C---:B------:R-:W-:Y:S01]  /*1a00*/  IMAD R100, R7.reuse, 0x4, R102 ;  /* 0x0000000407647824 */ /* 0x040fe200078e0266 */
[-C--:B-1----:R-:W-:Y:S01]  /*1a10*/  LEA R88, P0, R102, R5.reuse, 0x1 ;  /* 0x0000000566587211 */ /* 0x082fe200078008ff */
[----:B------:R1:W5:Y:S02]  /*1a20*/  LDG.E.U16 R87, desc[UR10][R90.64] ;  /* 0x0000000a5a577981 */ /* 0x000364000c1e1500 */
[C---:B------:R-:W-:Y:S01]  /*1a30*/  IMAD R104, R7.reuse, 0x4, R100 ;  /* 0x0000000407687824 */ /* 0x040fe200078e0264 */
[-C--:B------:R-:W-:Y:S02]  /*1a40*/  LEA R94, P2, R100, R5.reuse, 0x1 ;  /* 0x00000005645e7211 */ /* 0x080fe400078408ff */
[-C--:B------:R-:W-:Y:S01]  /*1a50*/  LEA.HI.X.SX32 R89, R102, R0.reuse, 0x1, P0 ;  /* 0x0000000066597211 */ /* 0x080fe200000f0eff */
[C---:B--2---:R-:W-:Y:S01]  /*1a60*/  IMAD R98, R7.reuse, 0x4, R104 ;  /* 0x0000000407627824 */ /* 0x044fe200078e0268 */
[-C--:B------:R-:W-:Y:S01]  /*1a70*/  LEA R96, P0, R104, R5.reuse, 0x1 ;  /* 0x0000000568607211 */ /* 0x080fe200078008ff */
[----:B------:R2:W5:Y:S01]  /*1a80*/  LDG.E.U16 R102, desc[UR10][R92.64] ;  /* 0x0000000a5c667981 */ /* 0x000562000c1e1500 */
[-C--:B------:R-:W-:Y:S01]  /*1a90*/  LEA.HI.X.SX32 R95, R100, R0.reuse, 0x1, P2 ;  /* 0x00000000645f7211 */ /* 0x080fe200010f0eff */
[C---:B------:R-:W-:Y:S01]  /*1aa0*/  IMAD R100, R7.reuse, 0x4, R98 ;  /* 0x0000000407647824 */ /* 0x040fe200078e0262 */
[----:B------:R-:W-:Y:S01]  /*1ab0*/  LEA.HI.X.SX32 R97, R104, R0, 0x1, P0 ;  /* 0x0000000068617211 */ /* 0x000fe200000f0eff */
[----:B------:R3:W5:Y:S01]  /*1ac0*/  LDG.E.U16 R103, desc[UR10][R88.64] ;  /* 0x0000000a58677981 */ /* 0x000762000c1e1500 */
[----:B-1----:R-:W-:Y:S01]  /*1ad0*/  LEA R90, P0, R98, R5, 0x1 ;  /* 0x00000005625a7211 */ /* 0x002fe200078008ff */
[----:B------:R-:W-:-:S02]  /*1ae0*/  IMAD R108, R7, 0x4, R100 ;  /* 0x00000004076c7824 */ /* 0x000fc400078e0264 */
[----:B------:R1:W5:Y:S01]  /*1af0*/  LDG.E.U16 R104, desc[UR10][R94.64] ;  /* 0x0000000a5e687981 */ /* 0x000362000c1e1500 */
[-C--:B------:R-:W-:Y:S01]  /*1b00*/  LEA.HI.X.SX32 R91, R98, R0.reuse, 0x1, P0 ;  /* 0x00000000625b7211 */ /* 0x080fe200000f0eff */
[C---:B------:R-:W-:Y:S01]  /*1b10*/  IMAD R110, R7.reuse, 0x4, R108 ;  /* 0x00000004076e7824 */ /* 0x040fe200078e026c */
[CC--:B--2---:R-:W-:Y:S01]  /*1b20*/  LEA R92, P0, R100.reuse, R5.reuse, 0x1 ;  /* 0x00000005645c7211 */ /* 0x0c4fe200078008ff */
[----:B------:R-:W5:Y:S03]  /*1b30*/  LDG.E.U16 R105, desc[UR10][R96.64] ;  /* 0x0000000a60697981 */ /* 0x000f66000c1e1500 */
[-C--:B------:R-:W-:Y:S01]  /*1b40*/  LEA.HI.X.SX32 R93, R100, R0.reuse, 0x1, P0 ;  /* 0x00000000645d7211 */ /* 0x080fe200000f0eff */
[----:B------:R-:W-:Y:S01]  /*1b50*/  IMAD R100, R7, 0x4, R110 ;  /* 0x0000000407647824 */ /* 0x000fe200078e026e */
[CC--:B---3--:R-:W-:Y:S01]  /*1b60*/  LEA R88, P0, R110.reuse, R5.reuse, 0x1 ;  /* 0x000000056e587211 */ /* 0x0c8fe200078008ff */
[----:B------:R2:W5:Y:S03]  /*1b70*/  LDG.E.U16 R106, desc[UR10][R90.64] ;  /* 0x0000000a5a6a7981 */ /* 0x000566000c1e1500 */
[----:B------:R-:W-:Y:S01]  /*1b80*/  LEA.HI.X.SX32 R89, R110, R0, 0x1, P0 ;  /* 0x000000006e597211 */ /* 0x000fe200000f0eff */
[----:B------:R3:W5:Y:S01]  /*1b90*/  LDG.E.U16 R107, desc[UR10][R92.64] ;  /* 0x0000000a5c6b7981 */ /* 0x000762000c1e1500 */
[----:B-1----:R-:W-:-:S02]  /*1ba0*/  LEA R94, P0, R100, R5, 0x1 ;  /* 0x00000005645e7211 */ /* 0x002fc400078008ff */
[C---:B------:R-:W-:Y:S01]  /*1bb0*/  LEA R110, R7.reuse, R100, 0x2 ;  /* 0x00000064076e7211 */ /* 0x040fe200078e10ff */
[----:B------:R-:W5:Y:S01]  /*1bc0*/  LDG.E.U16 R109, desc[UR10][R88.64] ;  /* 0x0000000a586d7981 */ /* 0x000f62000c1e1500 */
[----:B------:R-:W-:Y:S02]  /*1bd0*/  LEA R98, P2, R108, R5, 0x1 ;  /* 0x000000056c627211 */ /* 0x000fe400078408ff */
[-C--:B------:R-:W-:Y:S01]  /*1be0*/  LEA.HI.X.SX32 R95, R100, R0.reuse, 0x1, P0 ;  /* 0x00000000645f7211 */ /* 0x080fe200000f0eff */
[----:B------:R-:W-:Y:S01]  /*1bf0*/  IMAD R100, R7, 0x4, R110 ;  /* 0x0000000407647824 */ /* 0x000fe200078e026e */
[----:B------:R-:W-:-:S03]  /*1c00*/  LEA.HI.X.SX32 R99, R108, R0, 0x1, P2 ;  /* 0x000000006c637211 */ /* 0x000fc600010f0eff */
[C---:B------:R-:W-:Y:S01]  /*1c10*/  IMAD R114, R7.reuse, 0x4, R100 ;  /* 0x0000000407727824 */ /* 0x040fe200078e0264 */
[-C--:B--2---:R-:W-:Y:S01]  /*1c20*/  LEA R90, P0, R110, R5.reuse, 0x1 ;  /* 0x000000056e5a7211 */ /* 0x084fe200078008ff */
[----:B------:R1:W5:Y:S01]  /*1c30*/  LDG.E.U16 R108, desc[UR10][R98.64] ;  /* 0x0000000a626c7981 */ /* 0x000362000c1e1500 */
[-C--:B------:R-:W-:Y:S02]  /*1c40*/  LEA R96, P2, R100, R5.reuse, 0x1 ;  /* 0x0000000564607211 */ /* 0x080fe400078408ff */
[-C--:B------:R-:W-:Y:S01]  /*1c50*/  LEA.HI.X.SX32 R91, R110, R0.reuse, 0x1, P0 ;  /* 0x000000006e5b7211 */ /* 0x080fe200000f0eff */
[----:B------:R2:W5:Y:S01]  /*1c60*/  LDG.E.U16 R111, desc[UR10][R94.64] ;  /* 0x0000000a5e6f7981 */ /* 0x000562000c1e1500 */
[----:B------:R-:W-:Y:S02]  /*1c70*/  LEA.HI.X.SX32 R97, R100, R0, 0x1, P2 ;  /* 0x0000000064617211 */ /* 0x000fe400010f0eff */
[----:B---3--:R-:W-:Y:S01]  /*1c80*/  LEA R92, P0, R114, R5, 0x1 ;  /* 0x00000005725c7211 */ /* 0x008fe200078008ff */
[----:B------:R-:W5:Y:S01]  /*1c90*/  LDG.E.U16 R110, desc[UR10][R90.64] ;  /* 0x0000000a5a6e7981 */ /* 0x000f62000c1e1500 */
[----:B-1----:R-:W-:-:S02]  /*1ca0*/  IMAD R98, R7, 0x4, R114 ;  /* 0x0000000407627824 */ /* 0x002fc400078e0272 */
[-C--:B------:R-:W-:Y:S01]  /*1cb0*/  LEA.HI.X.SX32 R93, R114, R0.reuse, 0x1, P0 ;  /* 0x00000000725d7211 */ /* 0x080fe200000f0eff */
[----:B------:R1:W5:Y:S01]  /*1cc0*/  LDG.E.U16 R113, desc[UR10][R96.64] ;  /* 0x0000000a60717981 */ /* 0x000362000c1e1500 */
[C---:B------:R-:W-:Y:S01]  /*1cd0*/  IMAD R100, R7.reuse, 0x4, R98 ;  /* 0x0000000407647824 */ /* 0x040fe200078e0262 */
[C---:B------:R-:W-:Y:S02]  /*1ce0*/  LEA R88, P0, R98.reuse, R5, 0x1 ;  /* 0x0000000562587211 */ /* 0x040fe400078008ff */
[----:B------:R3:W5:Y:S01]  /*1cf0*/  LDG.E.U16 R117, desc[UR10][R92.64] ;  /* 0x0000000a5c757981 */ /* 0x000762000c1e1500 */
[----:B------:R-:W-:Y:S01]  /*1d00*/  IMAD R114, R7, 0x4, R100 ;  /* 0x0000000407727824 */ /* 0x000fe200078e0264 */
[----:B------:R-:W-:-:S03]  /*1d10*/  LEA.HI.X.SX32 R89, R98, R0, 0x1, P0 ;  /* 0x0000000062597211 */ /* 0x000fc600000f0eff */
[C---:B------:R-:W-:Y:S01]  /*1d20*/  IMAD R116, R7.reuse, 0x4, R114 ;  /* 0x0000000407747824 */ /* 0x040fe200078e0272 */
[CC--:B--2---:R-:W-:Y:S01]  /*1d30*/  LEA R94, P0, R100.reuse, R5.reuse, 0x1 ;  /* 0x00000005645e7211 */ /* 0x0c4fe200078008ff */
[----:B------:R2:W5:Y:S02]  /*1d40*/  LDG.E.U16 R118, desc[UR10][R88.64] ;  /* 0x0000000a58767981 */ /* 0x000564000c1e1500 */
[C---:B-1----:R-:W-:Y:S01]  /*1d50*/  IMAD R96, R7.reuse, 0x4, R116 ;  /* 0x0000000407607824 */ /* 0x042fe200078e0274 */
[----:B------:R-:W-:Y:S02]  /*1d60*/  LEA.HI.X.SX32 R95, R100, R0, 0x1, P0 ;  /* 0x00000000645f7211 */ /* 0x000fe400000f0eff */
[-C--:B------:R-:W-:Y:S02]  /*1d70*/  LEA R98, P2, R114, R5.reuse, 0x1 ;  /* 0x0000000572627211 */ /* 0x080fe400078408ff */
[----:B------:R-:W-:Y:S01]  /*1d80*/  LEA R100, R7, R96, 0x2 ;  /* 0x0000006007647211 */ /* 0x000fe200078e10ff */
[----:B------:R-:W5:Y:S01]  /*1d90*/  LDG.E.U16 R119, desc[UR10][R94.64] ;  /* 0x0000000a5e777981 */ /* 0x000f62000c1e1500 */
[----:B------:R-:W-:-:S02]  /*1da0*/  LEA R90, P0, R116, R5, 0x1 ;  /* 0x00000005745a7211 */ /* 0x000fc400078008ff */
[-C--:B------:R-:W-:Y:S01]  /*1db0*/  LEA.HI.X.SX32 R99, R114, R0.reuse, 0x1, P2 ;  /* 0x0000000072637211 */ /* 0x080fe200010f0eff */
[C---:B------:R-:W-:Y:S01]  /*1dc0*/  IMAD R114, R7.reuse, 0x4, R100 ;  /* 0x0000000407727824 */ /* 0x040fe200078e0264 */
[-C--:B------:R-:W-:Y:S02]  /*1dd0*/  LEA.HI.X.SX32 R91, R116, R0.reuse, 0x1, P0 ;  /* 0x00000000745b7211 */ /* 0x080fe400000f0eff */
[CC--:B---3--:R-:W-:Y:S01]  /*1de0*/  LEA R92, P0, R96.reuse, R5.reuse, 0x1 ;  /* 0x00000005605c7211 */ /* 0x0c8fe200078008ff */
[C---:B------:R-:W-:Y:S01]  /*1df0*/  IMAD R116, R7.reuse, 0x4, R114 ;  /* 0x0000000407747824 */ /* 0x040fe200078e0272 */
[----:B------:R1:W5:Y:S02]  /*1e00*/  LDG.E.U16 R120, desc[UR10][R98.64] ;  /* 0x0000000a62787981 */ /* 0x000364000c1e1500 */
[-C--:B------:R-:W-:Y:S02]  /*1e10*/  LEA.HI.X.SX32 R93, R96, R0.reuse, 0x1, P0 ;  /* 0x00000000605d7211 */ /* 0x080fe400000f0eff */
[-C--:B--2---:R-:W-:Y:S01]  /*1e20*/  LEA R88, P0, R100, R5.reuse, 0x1 ;  /* 0x0000000564587211 */ /* 0x084fe200078008ff */
[----:B------:R2:W5:Y:S01]  /*1e30*/  LDG.E.U16 R121, desc[UR10][R90.64] ;  /* 0x0000000a5a797981 */ /* 0x000562000c1e1500 */
[-C--:B------:R-:W-:Y:S01]  /*1e40*/  LEA R96, P2, R114, R5.reuse, 0x1 ;  /* 0x0000000572607211 */ /* 0x080fe200078408ff */
[C---:B-1----:R-:W-:Y:S01]  /*1e50*/  IMAD R98, R7.reuse, 0x4, R116 ;  /* 0x0000000407627824 */ /* 0x042fe200078e0274 */
[-C--:B------:R-:W-:Y:S01]  /*1e60*/  LEA.HI.X.SX32 R89, R100, R0.reuse, 0x1, P0 ;  /* 0x0000000064597211 */ /* 0x080fe200000f0eff */
[----:B------:R1:W5:Y:S01]  /*1e70*/  LDG.E.U16 R122, desc[UR10][R92.64] ;  /* 0x0000000a5c7a7981 */ /* 0x000362000c1e1500 */
[-C--:B------:R-:W-:Y:S01]  /*1e80*/  LEA R94, P0, R116, R5.reuse, 0x1 ;  /* 0x00000005745e7211 */ /* 0x080fe200078008ff */
[C---:B------:R-:W-:Y:S01]  /*1e90*/  IMAD R100, R7.reuse, 0x4, R98 ;  /* 0x0000000407647824 */ /* 0x040fe200078e0262 */
[-C--:B------:R-:W-:Y:S01]  /*1ea0*/  LEA.HI.X.SX32 R97, R114, R0.reuse, 0x1, P2 ;  /* 0x0000000072617211 */ /* 0x080fe200010f0eff */
[----:B------:R3:W5:Y:S01]  /*1eb0*/  LDG.E.U16 R123, desc[UR10][R88.64] ;  /* 0x0000000a587b7981 */ /* 0x000762000c1e1500 */
[-C--:B------:R-:W-:Y:S01]  /*1ec0*/  LEA.HI.X.SX32 R95, R116, R0.reuse, 0x1, P0 ;  /* 0x00000000745f7211 */ /* 0x080fe200000f0eff */
[C---:B------:R-:W-:Y:S01]  /*1ed0*/  IMAD R114, R7.reuse, 0x4, R100 ;  /* 0x0000000407727824 */ /* 0x040fe200078e0264 */
[CC--:B--2---:R-:W-:Y:S01]  /*1ee0*/  LEA R90, P0, R98.reuse, R5.reuse, 0x1 ;  /* 0x00000005625a7211 */ /* 0x0c4fe200078008ff */
[----:B------:R-:W5:Y:S02]  /*1ef0*/  LDG.E.U16 R124, desc[UR10][R96.64] ;  /* 0x0000000a607c7981 */ /* 0x000f64000c1e1500 */
[C---:B------:R-:W-:Y:S01]  /*1f00*/  IMAD R116, R7.reuse, 0x4, R114 ;  /* 0x0000000407747824 */ /* 0x040fe200078e0272 */
[-C--:B------:R-:W-:Y:S01]  /*1f10*/  LEA.HI.X.SX32 R91, R98, R0.reuse, 0x1, P0 ;  /* 0x00000000625b7211 */ /* 0x080fe200000f0eff */
[----:B------:R2:W5:Y:S01]  /*1f20*/  LDG.E.U16 R125, desc[UR10][R94.64] ;  /* 0x0000000a5e7d7981 */ /* 0x000562000c1e1500 */
[-C--:B-1----:R-:W-:Y:S01]  /*1f30*/  LEA R92, P0, R100, R5.reuse, 0x1 ;  /* 0x00000005645c7211 */ /* 0x082fe200078008ff */
[----:B---3--:R-:W-:Y:S01]  /*1f40*/  IMAD R88, R7, 0x4, R116 ;  /* 0x0000000407587824 */ /* 0x008fe200078e0274 */
[----:B------:R-:W-:Y:S01]  /*1f50*/  LEA R98, P2, R114, R5, 0x1 ;  /* 0x0000000572627211 */ /* 0x000fe200078408ff */
[----:B------:R1:W5:Y:S01]  /*1f60*/  LDG.E.U16 R126, desc[UR10][R90.64] ;  /* 0x0000000a5a7e7981 */ /* 0x000362000c1e1500 */
[----:B------:R-:W-:-:S02]  /*1f70*/  LEA.HI.X.SX32 R93, R100, R0, 0x1, P0 ;  /* 0x00000000645d7211 */ /* 0x000fc400000f0eff */
[CC--:B------:R-:W-:Y:S02]  /*1f80*/  LEA R100, P0, R116.reuse, R5.reuse, 0x1 ;  /* 0x0000000574647211 */ /* 0x0c0fe400078008ff */
[C---:B--2---:R-:W-:Y:S01]  /*1f90*/  LEA R94, R7.reuse, R88, 0x2 ;  /* 0x00000058075e7211 */ /* 0x044fe200078e10ff */
[----:B------:R-:W5:Y:S01]  /*1fa0*/  LDG.E.U16 R127, desc[UR10][R92.64] ;  /* 0x0000000a5c7f7981 */ /* 0x000f62000c1e1500 */
[-C--:B------:R-:W-:Y:S02]  /*1fb0*/  LEA.HI.X.SX32 R101, R116, R0.reuse, 0x1, P0 ;  /* 0x0000000074657211 */ /* 0x080fe400000f0eff */
[-C--:B------:R-:W-:Y:S01]  /*1fc0*/  LEA R96, P0, R88, R5.reuse, 0x1 ;  /* 0x0000000558607211 */ /* 0x080fe200078008ff */
[C---:B------:R-:W-:Y:S01]  /*1fd0*/  IMAD R116, R7.reuse, 0x4, R94 ;  /* 0x0000000407747824 */ /* 0x040fe200078e025e */
[-C--:B------:R-:W-:Y:S01]  /*1fe0*/  LEA.HI.X.SX32 R99, R114, R0.reuse, 0x1, P2 ;  /* 0x0000000072637211 */ /* 0x080fe200010f0eff */
[----:B------:R-:W5:Y:S01]  /*1ff0*/  LDG.E.U16 R129, desc[UR10][R100.64] ;  /* 0x0000000a64817981 */ /* 0x000f62000c1e1500 */
[-C--:B------:R-:W-:Y:S01]  /*2000*/  LEA.HI.X.SX32 R97, R88, R0.reuse, 0x1, P0 ;  /* 0x0000000058617211 */ /* 0x080fe200000f0eff */
[C---:B-1----:R-:W-:Y:S01]  /*2010*/  IMAD R90, R7.reuse, 0x4, R116 ;  /* 0x00000004075a7824 */ /* 0x042fe200078e0274 */
[CC--:B------:R-:W-:Y:S01]  /*2020*/  LEA R114, P0, R94.reuse, R5.reuse, 0x1 ;  /* 0x000000055e727211 */ /* 0x0c0fe200078008ff */
[----:B------:R1:W5:Y:S03]  /*2030*/  LDG.E.U16 R128, desc[UR10][R98.64] ;  /* 0x0000000a62807981 */ /* 0x000366000c1e1500 */
[----:B------:R-:W-:Y:S01]  /*2040*/  LEA.HI.X.SX32 R115, R94, R0, 0x1, P0 ;  /* 0x000000005e737211 */ /* 0x000fe200000f0eff */
[----:B------:R2:W5:Y:S01]  /*2050*/  LDG.E.U16 R130, desc[UR10][R96.64] ;  /* 0x0000000a60827981 */ /* 0x000562000c1e1500 */
[----:B------:R-:W-:Y:S01]  /*2060*/  LEA R94, P0, R90, R5, 0x1 ;  /* 0x000000055a5e7211 */ /* 0x000fe200078008ff */
[----:B-1----:R-:W-:-:S03]  /*2070*/  IMAD R98, R7, 0x4, R90 ;  /* 0x0000000407627824 */ /* 0x002fc600078e025a */
[-C--:B------:R-:W-:Y:S01]  /*2080*/  LEA.HI.X.SX32 R95, R90, R0.reuse, 0x1, P0 ;  /* 0x000000005a5f7211 */ /* 0x080fe200000f0eff */
[----:B------:R-:W5:Y:S01]  /*2090*/  LDG.E.U16 R115, desc[UR10][R114.64] ;  /* 0x0000000a72737981 */ /* 0x000f62000c1e1500 */
[C---:B------:R-:W-:Y:S01]  /*20a0*/  IMAD R100, R7.reuse, 0x4, R98 ;  /* 0x0000000407647824 */ /* 0x040fe200078e0262 */
[-C--:B------:R-:W-:Y:S02]  /*20b0*/  LEA R92, P0, R98, R5.reuse, 0x1 ;  /* 0x00000005625c7211 */ /* 0x080fe400078008ff */
        /* <DEDUP_REMOVED lines=11> */
[----:B------:R-:W-:Y:S01]  /*2170*/  LEA.HI.X.SX32 R91, R98, R0, 0x1, P2 ;  /* 0x00000000625b7211 */ /* 0x000fe200010f0eff */
[----:B-1----:R-:W-:Y:S01]  /*2180*/  IMAD R88, R7, 0x4, R116 ;  /* 0x0000000407587824 */ /* 0x002fe200078e0274 */
[----:B------:R-:W-:-:S03]  /*2190*/  LEA R98, P0, R116, R5, 0x1 ;  /* 0x0000000574627211 */ /* 0x000fc600078008ff */
[----:B------:R1:W5:Y:S01]  /*21a0*/  LDG.E.U16 R136, desc[UR10][R90.64] ;  /* 0x0000000a5a887981 */ /* 0x000362000c1e1500 */
[----:B------:R-:W-:-:S03]  /*21b0*/  LEA R100, R7, R88, 0x2 ;  /* 0x0000005807647211 */ /* 0x000fc600078e10ff */
[----:B------:R-:W5:Y:S01]  /*21c0*/  LDG.E.U16 R134, desc[UR10][R96.64] ;  /* 0x0000000a60867981 */ /* 0x000f62000c1e1500 */
[-C--:B------:R-:W-:Y:S02]  /*21d0*/  LEA.HI.X.SX32 R99, R116, R0.reuse, 0x1, P0 ;  /* 0x0000000074637211 */ /* 0x080fe400000f0eff */
[CC--:B------:R-:W-:Y:S01]  /*21e0*/  LEA R94, P0, R88.reuse, R5.reuse, 0x1 ;  /* 0x00000005585e7211 */ /* 0x0c0fe200078008ff */
[C---:B------:R-:W-:Y:S02]  /*21f0*/  IMAD R114, R7.reuse, 0x4, R100 ;  /* 0x0000000407727824 */ /* 0x040fe400078e0264 */
[----:B------:R3:W5:Y:S01]  /*2200*/  LDG.E.U16 R140, desc[UR10][R98.64] ;  /* 0x0000000a628c7981 */ /* 0x000762000c1e1500 */
[----:B------:R-:W-:Y:S01]  /*2210*/  LEA.HI.X.SX32 R95, R88, R0, 0x1, P0 ;  /* 0x00000000585f7211 */ /* 0x000fe200000f0eff */
[----:B------:R-:W-:Y:S01]  /*2220*/  IMAD R116, R7, 0x4, R114 ;  /* 0x0000000407747824 */ /* 0x000fe200078e0272 */
[----:B--2---:R-:W-:-:S03]  /*2230*/  LEA R92, P0, R100, R5, 0x1 ;  /* 0x00000005645c7211 */ /* 0x004fc600078008ff */
[C---:B-1----:R-:W-:Y:S01]  /*2240*/  IMAD R90, R7.reuse, 0x4, R116 ;  /* 0x00000004075a7824 */ /* 0x042fe200078e0274 */
[-C--:B------:R-:W-:Y:S01]  /*2250*/  LEA.HI.X.SX32 R93, R100, R0.reuse, 0x1, P0 ;  /* 0x00000000645d7211 */ /* 0x080fe200000f0eff */
[----:B------:R1:W5:Y:S01]  /*2260*/  LDG.E.U16 R137, desc[UR10][R94.64] ;  /* 0x0000000a5e897981 */ /* 0x000362000c1e1500 */
[-C--:B------:R-:W-:Y:S01]  /*2270*/  LEA R100, P0, R116, R5.reuse, 0x1 ;  /* 0x0000000574647211 */ /* 0x080fe200078008ff */
[C---:B---3--:R-:W-:Y:S01]  /*2280*/  IMAD R98, R7.reuse, 0x4, R90 ;  /* 0x0000000407627824 */ /* 0x048fe200078e025a */
[-C--:B------:R-:W-:Y:S01]  /*2290*/  LEA R88, P2, R114, R5.reuse, 0x1 ;  /* 0x0000000572587211 */ /* 0x080fe200078408ff */
[----:B------:R2:W5:Y:S01]  /*22a0*/  LDG.E.U16 R141, desc[UR10][R92.64] ;  /* 0x0000000a5c8d7981 */ /* 0x000562000c1e1500 */
[-C--:B------:R-:W-:Y:S02]  /*22b0*/  LEA.HI.X.SX32 R101, R116, R0.reuse, 0x1, P0 ;  /* 0x0000000074657211 */ /* 0x080fe400000f0eff */
[-C--:B------:R-:W-:Y:S02]  /*22c0*/  LEA R96, P0, R90, R5.reuse, 0x1 ;  /* 0x000000055a607211 */ /* 0x080fe400078008ff */
[-C--:B------:R-:W-:Y:S01]  /*22d0*/  LEA.HI.X.SX32 R89, R114, R0.reuse, 0x1, P2 ;  /* 0x0000000072597211 */ /* 0x080fe200010f0eff */
[C---:B------:R-:W-:Y:S01]  /*22e0*/  IMAD R114, R7.reuse, 0x4, R98 ;  /* 0x0000000407727824 */ /* 0x040fe200078e0262 */
[-C--:B------:R-:W-:Y:S01]  /*22f0*/  LEA.HI.X.SX32 R97, R90, R0.reuse, 0x1, P0 ;  /* 0x000000005a617211 */ /* 0x080fe200000f0eff */
[----:B------:R3:W5:Y:S01]  /*2300*/  LDG.E.U16 R101, desc[UR10][R100.64] ;  /* 0x0000000a64657981 */ /* 0x000762000c1e1500 */
[-C--:B-1----:R-:W-:Y:S01]  /*2310*/  LEA R94, P0, R98, R5.reuse, 0x1 ;  /* 0x00000005625e7211 */ /* 0x082fe200078008ff */
[C---:B------:R-:W-:Y:S01]  /*2320*/  IMAD R116, R7.reuse, 0x4, R114 ;  /* 0x0000000407747824 */ /* 0x040fe200078e0272 */
[-C--:B------:R-:W-:Y:S01]  /*2330*/  LEA R90, P2, R114, R5.reuse, 0x1 ;  /* 0x00000005725a7211 */ /* 0x080fe200078408ff */
[----:B------:R1:W5:Y:S01]  /*2340*/  LDG.E.U16 R138, desc[UR10][R88.64] ;  /* 0x0000000a588a7981 */ /* 0x000362000c1e1500 */
[----:B------:R-:W-:Y:S01]  /*2350*/  LEA.HI.X.SX32 R95, R98, R0, 0x1, P0 ;  /* 0x00000000625f7211 */ /* 0x000fe200000f0eff */
[C---:B------:R-:W-:Y:S01]  /*2360*/  IMAD R98, R7.reuse, 0x4, R116 ;  /* 0x0000000407627824 */ /* 0x040fe200078e0274 */
[C---:B--2---:R-:W-:Y:S01]  /*2370*/  LEA R92, P0, R116.reuse, R5, 0x1 ;  /* 0x00000005745c7211 */ /* 0x044fe200078008ff */
[----:B------:R2:W5:Y:S03]  /*2380*/  LDG.E.U16 R139, desc[UR10][R96.64] ;  /* 0x0000000a608b7981 */ /* 0x000566000c1e1500 */
[----:B---3--:R-:W-:Y:S01]  /*2390*/  LEA R100, R7, R98, 0x2 ;  /* 0x0000006207647211 */ /* 0x008fe200078e10ff */
[----:B------:R3:W5:Y:S01]  /*23a0*/  LDG.E.U16 R142, desc[UR10][R94.64] ;  /* 0x0000000a5e8e7981 */ /* 0x000762000c1e1500 */
[----:B------:R-:W-:-:S02]  /*23b0*/  LEA.HI.X.SX32 R93, R116, R0, 0x1, P0 ;  /* 0x00000000745d7211 */ /* 0x000fc400000f0eff */
[-C--:B------:R-:W-:Y:S01]  /*23c0*/  LEA.HI.X.SX32 R91, R114, R0.reuse, 0x1, P2 ;  /* 0x00000000725b7211 */ /* 0x080fe200010f0eff */
[C---:B------:R-:W-:Y:S01]  /*23d0*/  IMAD R114, R7.reuse, 0x4, R100 ;  /* 0x0000000407727824 */ /* 0x040fe200078e0264 */
[CC--:B-1----:R-:W-:Y:S01]  /*23e0*/  LEA R88, P0, R98.reuse, R5.reuse, 0x1 ;  /* 0x0000000562587211 */ /* 0x0c2fe200078008ff */
[----:B------:R-:W5:Y:S02]  /*23f0*/  LDG.E.U16 R92, desc[UR10][R92.64] ;  /* 0x0000000a5c5c7981 */ /* 0x000f64000c1e1500 */
[----:B------:R-:W-:Y:S01]  /*2400*/  IMAD R7, R7, 0x4, R114 ;  /* 0x0000000407077824 */ /* 0x000fe200078e0272 */
[-C--:B------:R-:W-:Y:S01]  /*2410*/  LEA.HI.X.SX32 R89, R98, R0.reuse, 0x1, P0 ;  /* 0x0000000062597211 */ /* 0x080fe200000f0eff */
[----:B------:R1:W5:Y:S01]  /*2420*/  LDG.E.U16 R90, desc[UR10][R90.64] ;  /* 0x0000000a5a5a7981 */ /* 0x000362000c1e1500 */
[-C--:B--2---:R-:W-:Y:S02]  /*2430*/  LEA R96, P0, R100, R5.reuse, 0x1 ;  /* 0x0000000564607211 */ /* 0x084fe400078008ff */
[----:B------:R-:W-:Y:S01]  /*2440*/  LEA R98, P2, R114, R5, 0x1 ;  /* 0x0000000572627211 */ /* 0x000fe200078408ff */
[----:B------:R2:W5:Y:S01]  /*2450*/  LDG.E.U16 R88, desc[UR10][R88.64] ;  /* 0x0000000a58587981 */ /* 0x000562000c1e1500 */
[----:B------:R-:W-:-:S02]  /*2460*/  LEA.HI.X.SX32 R97, R100, R0, 0x1, P0 ;  /* 0x0000000064617211 */ /* 0x000fc400000f0eff */
[C---:B---3--:R-:W-:Y:S02]  /*2470*/  LEA R94, P0, R7.reuse, R5, 0x1 ;  /* 0x00000005075e7211 */ /* 0x048fe400078008ff */
[----:B------:R-:W-:Y:S02]  /*2480*/  SHF.R.U32.HI R135, RZ, 0x5, R143 ;  /* 0x00000005ff877819 */ /* 0x000fe4000001168f */
[----:B0-----:R-:W-:Y:S01]  /*2490*/  R2UR UR8, R112 ;  /* 0x00000000700872ca */ /* 0x001fe200000e0000 */
[----:B-1----:R-:W0:Y:S01]  /*24a0*/  S2R R91, SR_CgaCtaId ;  /* 0x00000000005b7919 */ /* 0x002e220000008800 */
[-C--:B------:R-:W-:Y:S02]  /*24b0*/  LEA.HI.X.SX32 R99, R114, R0.reuse, 0x1, P2 ;  /* 0x0000000072637211 */ /* 0x080fe400010f0eff */
[----:B------:R-:W-:Y:S01]  /*24c0*/  LEA.HI.X.SX32 R95, R7, R0, 0x1, P0 ;  /* 0x00000000075f7211 */ /* 0x000fe200000f0eff */
[C---:B------:R-:W-:Y:S01]  /*24d0*/  IMAD.SHL.U32 R0, R135.reuse, 0x200000, RZ ;  /* 0x0020000087007824 */ /* 0x040fe200078e00ff */
[----:B------:R-:W-:Y:S01]  /*24e0*/  LOP3.LUT R7, R135, 0x4, RZ, 0xc0, !PT ;  /* 0x0000000487077812 */ /* 0x000fe200078ec0ff */
[----:B------:R2:W5:Y:S03]  /*24f0*/  LDG.E.U16 R96, desc[UR10][R96.64] ;  /* 0x0000000a60607981 */ /* 0x000566000c1e1500 */
[----:B------:R-:W-:Y:S01]  /*2500*/  LOP3.LUT R0, R0, 0x600000, RZ, 0xc0, !PT ;  /* 0x0060000000007812 */ /* 0x000fe200078ec0ff */
[----:B------:R2:W5:Y:S04]  /*2510*/  LDG.E.U16 R98, desc[UR10][R98.64] ;  /* 0x0000000a62627981 */ /* 0x000568000c1e1500 */
[----:B------:R-:W-:Y:S01]  /*2520*/  VIADD R5, R0, UR8 ;  /* 0x0000000800057c36 */ /* 0x000fe20008000000 */
[----:B------:R-:W-:Y:S01]  /*2530*/  LOP3.LUT R145, R143, 0xff, RZ, 0xc0, !PT ;  /* 0x000000ff8f917812 */ /* 0x000fe200078ec0ff */
[----:B------:R2:W5:Y:S03]  /*2540*/  LDG.E.U16 R94, desc[UR10][R94.64] ;  /* 0x0000000a5e5e7981 */ /* 0x000566000c1e1500 */
[----:B------:R-:W-:-:S02]  /*2550*/  R2UR UR6, R5 ;  /* 0x00000000050672ca */ /* 0x000fc400000e0000 */
[----:B------:R-:W-:Y:S02]  /*2560*/  LOP3.LUT R5, R143, 0xc0, RZ, 0xc0, !PT ;  /* 0x000000c08f057812 */ /* 0x000fe400078ec0ff */
[----:B------:R-:W-:Y:S01]  /*2570*/  R2UR UR12, R7 ;  /* 0x00000000070c72ca */ /* 0x000fe200000e0000 */
[----:B------:R-:W-:Y:S01]  /*2580*/  IMAD.SHL.U32 R7, R145, 0x2, RZ ;  /* 0x0000000291077824 */ /* 0x000fe200078e00ff */
[----:B------:R-:W-:-:S04]  /*2590*/  SHF.R.U32.HI R100, RZ, 0x2, R5 ;  /* 0x00000002ff647819 */ /* 0x000fc80000011605 */
[----:B------:R-:W-:Y:S01]  /*25a0*/  LOP3.LUT R7, R7, R100, RZ, 0x3c, !PT ;  /* 0x0000006407077212 */ /* 0x000fe200078e3cff */
[----:B--2---:R-:W-:Y:S08]  /*25b0*/  @P1 BRA `(.L_x_5) ;  /* 0x0000000000181947 */ /* 0x004ff00003800000 */
[----:B------:R-:W-:Y:S01]  /*25c0*/  ELECT P0, URZ, PT ;  /* 0x0000000000ff782f */ /* 0x000fe20003800000 */
[----:B------:R-:W-:Y:S01]  /*25d0*/  IMAD.MOV.U32 R89, RZ, RZ, 0x1 ;  /* 0x00000001ff597424 */ /* 0x000fe200078e00ff */
[----:B------:R-:W-:Y:S11]  /*25e0*/  UVIRTCOUNT.DEALLOC.SMPOOL 0x80 ;  /* 0x000000800000784c */ /* 0x000ff60000000000 */
[----:B------:R-:W-:-:S04]  /*25f0*/  @P0 MOV R100, 0x40 ;  /* 0x0000004000640802 */ /* 0x000fc80000000f00 */
[----:B0-----:R-:W-:-:S05]  /*2600*/  @P0 LEA R100, R91, R100, 0x18 ;  /* 0x000000645b640211 */ /* 0x001fca00078ec0ff */
[----:B------:R1:W-:Y:S02]  /*2610*/  @P0 STS.U8 [R100], R89 ;  /* 0x0000005964000388 */ /* 0x0003e40000000000 */
.L_x_5:
[----:B-----5:R2:W-:Y:S01]  /*2620*/  STS.U16 [R7+UR9+0x800], R8 ;  /* 0x0008000807007988 */ /* 0x0205e20008000409 */
[----:B------:R-:W-:Y:S01]  /*2630*/  ULEA UR6, UR12, UR6, 0x5 ;  /* 0x000000060c067291 */ /* 0x000fe2000f8e28ff */
[----:B------:R-:W3:Y:S01]  /*2640*/  LDC R147, c[0x0][0x3c4] ;  /* 0x0000f100ff937b82 */ /* 0x000ee20000000800 */
[----:B------:R-:W-:Y:S01]  /*2650*/  UMOV UR14, 0x1 ;  /* 0x00000001000e7882 */ /* 0x000fe20000000000 */
[----:B------:R-:W-:Y:S04]  /*2660*/  STS.U16 [R7+UR9], R2 ;  /* 0x0000000207007988 */ /* 0x000fe80008000409 */
[----:B------:R4:W-:Y:S01]  /*2670*/  STS.U16 [R7+UR9+0x400], R3 ;  /* 0x0004000307007988 */ /* 0x0009e20008000409 */
[----:B--2---:R-:W-:-:S03]  /*2680*/  LOP3.LUT R8, R7, 0x40, RZ, 0x3c, !PT ;  /* 0x0000004007087812 */ /* 0x004fc600078e3cff */
[----:B------:R2:W-:Y:S04]  /*2690*/  STS.U16 [R7+UR9+0xc00], R10 ;  /* 0x000c000a07007988 */ /* 0x0005e80008000409 */
[----:B------:R1:W-:Y:S01]  /*26a0*/  STS.U16 [R7+UR9+0x1000], R12 ;  /* 0x0010000c07007988 */ /* 0x0003e20008000409 */
[----:B----4-:R-:W4:Y:S03]  /*26b0*/  LDC R3, c[0x0][0x3c8] ;  /* 0x0000f200ff037b82 */ /* 0x010f260000000800 */
[----:B------:R0:W-:Y:S01]  /*26c0*/  STS.U16 [R7+UR9+0x1400], R14 ;  /* 0x0014000e07007988 */ /* 0x0001e20008000409 */
[----:B--2---:R-:W-:-:S03]  /*26d0*/  LOP3.LUT R10, R143, 0xff, RZ, 0xc0, !PT ;  /* 0x000000ff8f0a7812 */ /* 0x004fc600078ec0ff */
[----:B------:R2:W-:Y:S01]  /*26e0*/  STS.U16 [R7+UR9+0x1800], R16 ;  /* 0x0018001007007988 */ /* 0x0005e20008000409 */
[----:B-1----:R-:W-:-:S03]  /*26f0*/  PRMT R12, RZ, 0x7610, R12 ;  /* 0x00007610ff0c7816 */ /* 0x002fc6000000000c */
[----:B------:R1:W-:Y:S01]  /*2700*/  STS.U16 [R7+UR9+0x1c00], R18 ;  /* 0x001c001207007988 */ /* 0x0003e20008000409 */
[----:B0-----:R-:W-:-:S03]  /*2710*/  PRMT R14, RZ, 0x7610, R14 ;  /* 0x00007610ff0e7816 */ /* 0x001fc6000000000e */
[----:B------:R0:W-:Y:S01]  /*2720*/  STS.U16 [R7+UR9+0x2000], R20 ;  /* 0x0020001407007988 */ /* 0x0001e20008000409 */
[----:B--2---:R-:W-:-:S03]  /*2730*/  PRMT R16, RZ, 0x7610, R16 ;  /* 0x00007610ff107816 */ /* 0x004fc60000000010 */
[----:B------:R2:W-:Y:S01]  /*2740*/  STS.U16 [R7+UR9+0x2400], R22 ;  /* 0x0024001607007988 */ /* 0x0005e20008000409 */
[----:B-1----:R-:W-:-:S03]  /*2750*/  PRMT R18, RZ, 0x7610, R18 ;  /* 0x00007610ff127816 */ /* 0x002fc60000000012 */
[----:B------:R1:W-:Y:S01]  /*2760*/  STS.U16 [R7+UR9+0x2800], R24 ;  /* 0x0028001807007988 */ /* 0x0003e20008000409 */
[----:B----4-:R-:W-:Y:S01]  /*2770*/  IMAD R3, R10, R3, RZ ;  /* 0x000000030a037224 */ /* 0x010fe200078e02ff */
[----:B------:R-:W-:Y:S02]  /*2780*/  PRMT R10, RZ, 0x7610, R10 ;  /* 0x00007610ff0a7816 */ /* 0x000fe4000000000a */
[----:B------:R4:W-:Y:S01]  /*2790*/  STS.U16 [R7+UR9+0x2c00], R26 ;  /* 0x002c001a07007988 */ /* 0x0009e20008000409 */
[----:B0-----:R-:W-:Y:S02]  /*27a0*/  PRMT R20, RZ, 0x7610, R20 ;  /* 0x00007610ff147816 */ /* 0x001fe40000000014 */
[----:B--2---:R-:W-:Y:S01]  /*27b0*/  PRMT R22, RZ, 0x7610, R22 ;  /* 0x00007610ff167816 */ /* 0x004fe20000000016 */
[----:B------:R0:W-:Y:S01]  /*27c0*/  STS.U16 [R7+UR9+0x3000], R28 ;  /* 0x0030001c07007988 */ /* 0x0001e20008000409 */
[----:B-1----:R-:W-:-:S03]  /*27d0*/  PRMT R24, RZ, 0x7610, R24 ;  /* 0x00007610ff187816 */ /* 0x002fc60000000018 */
[----:B------:R1:W-:Y:S01]  /*27e0*/  STS.U16 [R7+UR9+0x3400], R30 ;  /* 0x0034001e07007988 */ /* 0x0003e20008000409 */
[----:B----4-:R-:W-:-:S03]  /*27f0*/  PRMT R26, RZ, 0x7610, R26 ;  /* 0x00007610ff1a7816 */ /* 0x010fc6000000001a */
[----:B------:R2:W-:Y:S01]  /*2800*/  STS.U16 [R7+UR9+0x3800], R32 ;  /* 0x0038002007007988 */ /* 0x0005e20008000409 */
[----:B0-----:R-:W-:-:S03]  /*2810*/  PRMT R28, RZ, 0x7610, R28 ;  /* 0x00007610ff1c7816 */ /* 0x001fc6000000001c */
[----:B------:R0:W-:Y:S01]  /*2820*/  STS.U16 [R7+UR9+0x3c00], R34 ;  /* 0x003c002207007988 */ /* 0x0001e20008000409 */
[----:B-1----:R-:W-:-:S03]  /*2830*/  PRMT R30, RZ, 0x7610, R30 ;  /* 0x00007610ff1e7816 */ /* 0x002fc6000000001e */
[----:B------:R1:W-:Y:S01]  /*2840*/  STS.U16 [R7+UR9+0x4000], R36 ;  /* 0x0040002407007988 */ /* 0x0003e20008000409 */
[----:B--2---:R-:W-:-:S03]  /*2850*/  PRMT R32, RZ, 0x7610, R32 ;  /* 0x00007610ff207816 */ /* 0x004fc60000000020 */
        /* <DEDUP_REMOVED lines=12> */
[----:B------:R-:W-:Y:S01]  /*2920*/  STS.U16 [R7+UR9+0x5c00], R50 ;  /* 0x005c003207007988 */ /* 0x000fe20008000409 */
[----:B0-----:R-:W-:-:S03]  /*2930*/  PRMT R46, RZ, 0x7610, R46 ;  /* 0x00007610ff2e7816 */ /* 0x001fc6000000002e */
[----:B------:R-:W-:Y:S01]  /*2940*/  STS.U16 [R7+UR9+0x6000], R52 ;  /* 0x0060003407007988 */ /* 0x000fe20008000409 */
[----:B-1----:R-:W-:-:S03]  /*2950*/  PRMT R48, RZ, 0x7610, R48 ;  /* 0x00007610ff307816 */ /* 0x002fc60000000030 */
[----:B------:R-:W-:Y:S04]  /*2960*/  STS.U16 [R7+UR9+0x6400], R54 ;  /* 0x0064003607007988 */ /* 0x000fe80008000409 */
        /* <DEDUP_REMOVED lines=32> */
[----:B------:R0:W-:Y:S04]  /*2b70*/  STS.U16 [R7+UR9+0xe800], R137 ;  /* 0x00e8008907007988 */ /* 0x0001e80008000409 */
[----:B------:R-:W-:Y:S04]  /*2b80*/  STS.U16 [R7+UR9+0xec00], R138 ;  /* 0x00ec008a07007988 */ /* 0x000fe80008000409 */
[----:B------:R-:W-:Y:S01]  /*2b90*/  STS.U16 [R7+UR9+0xf000], R139 ;  /* 0x00f0008b07007988 */ /* 0x000fe20008000409 */
[----:B0-----:R-:W0:Y:S03]  /*2ba0*/  LDC.64 R136, c[0x0][0x388] ;  /* 0x0000e200ff887b82 */ /* 0x001e260000000a00 */
[----:B------:R-:W-:Y:S04]  /*2bb0*/  STS.U16 [R7+UR9+0xf400], R90 ;  /* 0x00f4005a07007988 */ /* 0x000fe80008000409 */
[----:B------:R-:W-:Y:S04]  /*2bc0*/  STS.U16 [R7+UR9+0xf800], R88 ;  /* 0x00f8005807007988 */ /* 0x000fe80008000409 */
[----:B------:R-:W-:Y:S04]  /*2bd0*/  STS.U16 [R7+UR9+0xfc00], R98 ;  /* 0x00fc006207007988 */ /* 0x000fe80008000409 */
[----:B------:R1:W-:Y:S04]  /*2be0*/  STS.U16 [R8+UR9+0x600], R6 ;  /* 0x0006000608007988 */ /* 0x0003e80008000409 */
[----:B------:R2:W-:Y:S04]  /*2bf0*/  STS.U16 [R8+UR9+0x200], R4 ;  /* 0x0002000408007988 */ /* 0x0005e80008000409 */
[----:B------:R4:W-:Y:S01]  /*2c00*/  STS.U16 [R8+UR9+0xa00], R9 ;  /* 0x000a000908007988 */ /* 0x0009e20008000409 */
[----:B-1----:R-:W1:Y:S03]  /*2c10*/  LDC.64 R6, c[0x0][0x3c0] ;  /* 0x0000f000ff067b82 */ /* 0x002e660000000a00 */
[----:B------:R-:W-:Y:S04]  /*2c20*/  STS.U16 [R8+UR9+0xe00], R11 ;  /* 0x000e000b08007988 */ /* 0x000fe80008000409 */
[----:B------:R-:W-:Y:S01]  /*2c30*/  STS.U16 [R8+UR9+0x1200], R13 ;  /* 0x0012000d08007988 */ /* 0x000fe20008000409 */
[----:B--2---:R-:W2:Y:S03]  /*2c40*/  LDC R4, c[0x0][0x3c8] ;  /* 0x0000f200ff047b82 */ /* 0x004ea60000000800 */
[----:B------:R-:W-:Y:S04]  /*2c50*/  STS.U16 [R8+UR9+0x1600], R15 ;  /* 0x0016000f08007988 */ /* 0x000fe80008000409 */
[----:B------:R0:W-:Y:S01]  /*2c60*/  STS.U16 [R8+UR9+0x1a00], R17 ;  /* 0x001a001108007988 */ /* 0x0001e20008000409 */
[----:B----4-:R-:W4:Y:S03]  /*2c70*/  LDC R9, c[0x0][0x3c4] ;  /* 0x0000f100ff097b82 */ /* 0x010f260000000800 */
[----:B------:R0:W-:Y:S04]  /*2c80*/  STS.U16 [R8+UR9+0x1e00], R19 ;  /* 0x001e001308007988 */ /* 0x0001e80008000409 */
[----:B------:R0:W-:Y:S01]  /*2c90*/  STS.U16 [R8+UR9+0x2200], R21 ;  /* 0x0022001508007988 */ /* 0x0001e20008000409 */
[----:B-1----:R-:W-:Y:S01]  /*2ca0*/  IMAD R2, R144, R6, RZ ;  /* 0x0000000690027224 */ /* 0x002fe200078e02ff */
[----:B0-----:R-:W0:Y:S02]  /*2cb0*/  LDC R17, c[0x0][0x3c4] ;  /* 0x0000f100ff117b82 */ /* 0x001e240000000800 */
[----:B------:R-:W-:Y:S01]  /*2cc0*/  STS.U16 [R8+UR9+0x2600], R23 ;  /* 0x0026001708007988 */ /* 0x000fe20008000409 */
[----:B------:R-:W-:-:S02]  /*2cd0*/  PRMT R6, RZ, 0x7610, R6 ;  /* 0x00007610ff067816 */ /* 0x000fc40000000006 */
[----:B------:R-:W-:Y:S01]  /*2ce0*/  LEA R136, P0, R2, R136, 0x1 ;  /* 0x0000008802887211 */ /* 0x000fe200078008ff */
[----:B------:R-:W-:Y:S01]  /*2cf0*/  STS.U16 [R8+UR9+0x2a00], R25 ;  /* 0x002a001908007988 */ /* 0x000fe20008000409 */
[----:B--2---:R-:W-:Y:S02]  /*2d00*/  IMAD R4, R4, 0x100, R3 ;  /* 0x0000010004047824 */ /* 0x004fe400078e0203 */
[----:B------:R-:W-:Y:S01]  /*2d10*/  LEA.HI.X.SX32 R2, R2, R137, 0x1, P0 ;  /* 0x0000008902027211 */ /* 0x000fe200000f0eff */
[----:B------:R-:W-:Y:S01]  /*2d20*/  STS.U16 [R8+UR9+0x2e00], R27 ;  /* 0x002e001b08007988 */ /* 0x000fe20008000409 */
[CC--:B------:R-:W-:Y:S01]  /*2d30*/  LEA R138, P0, R3.reuse, R136.reuse, 0x1 ;  /* 0x00000088038a7211 */ /* 0x0c0fe200078008ff */
[----:B------:R-:W1:Y:S01]  /*2d40*/  LDC R19, c[0x0][0x3c4] ;  /* 0x0000f100ff137b82 */ /* 0x000e620000000800 */
[C---:B------:R-:W-:Y:S01]  /*2d50*/  LEA R136, P2, R4.reuse, R136, 0x1 ;  /* 0x0000008804887211 */ /* 0x040fe200078408ff */
[----:B------:R-:W-:Y:S01]  /*2d60*/  STS.U16 [R8+UR9+0x3200], R29 ;  /* 0x0032001d08007988 */ /* 0x000fe20008000409 */
[-C--:B------:R-:W-:Y:S01]  /*2d70*/  LEA.HI.X.SX32 R139, R3, R2.reuse, 0x1, P0 ;  /* 0x00000002038b7211 */ /* 0x080fe200000f0eff */
[----:B----4-:R-:W-:Y:S01]  /*2d80*/  IMAD.SHL.U32 R9, R9, 0x4, RZ ;  /* 0x0000000409097824 */ /* 0x010fe200078e00ff */
[----:B------:R-:W-:Y:S01]  /*2d90*/  LEA.HI.X.SX32 R137, R4, R2, 0x1, P2 ;  /* 0x0000000204897211 */ /* 0x000fe200010f0eff */
[----:B------:R-:W-:Y:S01]  /*2da0*/  STS.U16 [R8+UR9+0x3600], R31 ;  /* 0x0036001f08007988 */ /* 0x000fe20008000409 */
[----:B------:R-:W-:Y:S01]  /*2db0*/  LOP3.LUT P2, RZ, R143, 0xff, RZ, 0xc0, !PT ;  /* 0x000000ff8fff7812 */ /* 0x000fe2000784c0ff */
[----:B------:R-:W2:Y:S01]  /*2dc0*/  LDC R21, c[0x0][0x3c4] ;  /* 0x0000f100ff157b82 */ /* 0x000ea20000000800 */
[----:B------:R-:W-:Y:S01]  /*2dd0*/  SHF.L.U32 R3, R7, 0x1, RZ ;  /* 0x0000000107037819 */ /* 0x000fe200000006ff */
[----:B------:R4:W-:Y:S01]  /*2de0*/  STS.U16 [R8+UR9+0x3a00], R33 ;  /* 0x003a002108007988 */ /* 0x0009e20008000409 */
[----:B------:R-:W-:Y:S01]  /*2df0*/  PRMT R2, RZ, 0x7610, R2 ;  /* 0x00007610ff027816 */ /* 0x000fe20000000002 */
[----:B0-----:R-:W-:-:S02]  /*2e00*/  IMAD.SHL.U32 R17, R17, 0x8, RZ ;  /* 0x0000000811117824 */ /* 0x001fc400078e00ff */
[----:B------:R0:W-:Y:S01]  /*2e10*/  STS.U16 [R8+UR9+0x3e00], R35 ;  /* 0x003e002308007988 */ /* 0x0001e20008000409 */
[----:B------:R-:W-:Y:S01]  /*2e20*/  PRMT R4, RZ, 0x7610, R4 ;  /* 0x00007610ff047816 */ /* 0x000fe20000000004 */
[----:B------:R-:W3:Y:S01]  /*2e30*/  LDC R7, c[0x0][0x3c4] ;  /* 0x0000f100ff077b82 */ /* 0x000ee20000000800 */
[----:B------:R-:W-:Y:S01]  /*2e40*/  IMAD.WIDE R88, R17, 0x2, R138 ;  /* 0x0000000211587825 */ /* 0x000fe200078e028a */
[----:B------:R0:W-:Y:S02]  /*2e50*/  STS.U16 [R8+UR9+0x4200], R37 ;  /* 0x0042002508007988 */ /* 0x0001e40008000409 */
[----:B------:R-:W-:Y:S01]  /*2e60*/  VOTEU.ALL UP0, P2 ;  /* 0x0000000000ff7886 */ /* 0x000fe20001000000 */
[----:B------:R-:W-:Y:S01]  /*2e70*/  VOTEU.ALL UP1, P2 ;  /* 0x0000000000ff7886 */ /* 0x000fe20001020000 */
[----:B------:R0:W-:Y:S01]  /*2e80*/  STS.U16 [R8+UR9+0x4600], R39 ;  /* 0x0046002708007988 */ /* 0x0001e20008000409 */
[----:B----4-:R-:W-:Y:S01]  /*2e90*/  PRMT R33, RZ, 0x7610, R33 ;  /* 0x00007610ff217816 */ /* 0x010fe20000000021 */
[----:B------:R-:W4:Y:S01]  /*2ea0*/  LDC R23, c[0x0][0x3c4] ;  /* 0x0000f100ff177b82 */ /* 0x000f220000000800 */
[----:B------:R-:W-:-:S04]  /*2eb0*/  @!UP0 UIADD3 UR4, UPT, UPT, -UR14, 0x100000, URZ ;  /* 0x001000000e048890 */ /* 0x000fc8000fffe1ff */
[----:B------:R-:W-:Y:S02]  /*2ec0*/  @!UP0 USHF.L.U32 UR5, UR4, 0xb, URZ ;  /* 0x0000000b04058899 */ /* 0x000fe400080006ff */
[----:B------:R-:W-:Y:S01]  /*2ed0*/  @!UP0 USHF.L.U32 UR4, UR4, 0x1, URZ ;  /* 0x0000000104048899 */ /* 0x000fe200080006ff */
[----:B------:R2:W-:Y:S01]  /*2ee0*/  STS.U16 [R8+UR9+0x4a00], R41 ;  /* 0x004a002908007988 */ /* 0x0005e20008000409 */
[----:B-1----:R-:W-:Y:S01]  /*2ef0*/  IMAD R19, R19, 0x9, RZ ;  /* 0x0000000913137824 */ /* 0x002fe200078e02ff */
[----:B0-----:R-:W-:Y:S02]  /*2f00*/  PRMT R35, RZ, 0x7610, R35 ;  /* 0x00007610ff237816 */ /* 0x001fe40000000023 */
[----:B------:R0:W-:Y:S01]  /*2f10*/  STS.U16 [R8+UR9+0x4e00], R43 ;  /* 0x004e002b08007988 */ /* 0x0001e20008000409 */
[----:B------:R-:W-:Y:S01]  /*2f20*/  PRMT R37, RZ, 0x7610, R37 ;  /* 0x00007610ff257816 */ /* 0x000fe20000000025 */
[----:B------:R-:W1:Y:S01]  /*2f30*/  LDC R25, c[0x0][0x3c4] ;  /* 0x0000f100ff197b82 */ /* 0x000e620000000800 */
[----:B--2---:R-:W-:Y:S01]  /*2f40*/  IMAD R21, R21, 0xa, RZ ;  /* 0x0000000a15157824 */ /* 0x004fe200078e02ff */
[----:B------:R2:W-:Y:S01]  /*2f50*/  STS.U16 [R8+UR9+0x5200], R45 ;  /* 0x0052002d08007988 */ /* 0x0005e20008000409 */
[----:B------:R-:W-:-:S02]  /*2f60*/  PRMT R39, RZ, 0x7610, R39 ;  /* 0x00007610ff277816 */ /* 0x000fc40000000027 */
[----:B------:R-:W-:Y:S01]  /*2f70*/  PRMT R41, RZ, 0x7610, R41 ;  /* 0x00007610ff297816 */ /* 0x000fe20000000029 */
[----:B------:R0:W-:Y:S02]  /*2f80*/  STS.U16 [R8+UR9+0x5600], R47 ;  /* 0x0056002f08007988 */ /* 0x0001e40008000409 */
[----:B------:R-:W1:Y:S01]  /*2f90*/  LDC R11, c[0x0][0x3c4] ;  /* 0x0000f100ff0b7b82 */ /* 0x000e620000000800 */
[----:B---3--:R-:W-:Y:S01]  /*2fa0*/  IMAD R7, R7, 0x3, RZ ;  /* 0x0000000307077824 */ /* 0x008fe200078e02ff */
[----:B------:R-:W-:Y:S01]  /*2fb0*/  STS.U16 [R8+UR9+0x5a00], R49 ;  /* 0x005a003108007988 */ /* 0x000fe20008000409 */
[----:B0-----:R-:W-:Y:S02]  /*2fc0*/  PRMT R43, RZ, 0x7610, R43 ;  /* 0x00007610ff2b7816 */ /* 0x001fe4000000002b */
[----:B--2---:R-:W-:Y:S01]  /*2fd0*/  PRMT R45, RZ, 0x7610, R45 ;  /* 0x00007610ff2d7816 */ /* 0x004fe2000000002d */
[----:B------:R0:W-:Y:S02]  /*2fe0*/  STS.U16 [R8+UR9+0x5e00], R51 ;  /* 0x005e003308007988 */ /* 0x0001e40008000409 */
[----:B------:R-:W2:Y:S01]  /*2ff0*/  LDC R27, c[0x0][0x3c4] ;  /* 0x0000f100ff1b7b82 */ /* 0x000ea20000000800 */
[----:B----4-:R-:W-:Y:S01]  /*3000*/  IMAD R23, R23, 0xb, RZ ;  /* 0x0000000b17177824 */ /* 0x010fe200078e02ff */
[----:B------:R3:W-:Y:S01]  /*3010*/  STS.U16 [R8+UR9+0x6200], R53 ;  /* 0x0062003508007988 */ /* 0x0007e20008000409 */
[----:B------:R-:W-:-:S03]  /*3020*/  PRMT R47, RZ, 0x7610, R47 ;  /* 0x00007610ff2f7816 */ /* 0x000fc6000000002f */
[----:B------:R-:W-:Y:S01]  /*3030*/  STS.U16 [R8+UR9+0x6600], R55 ;  /* 0x0066003708007988 */ /* 0x000fe20008000409 */
[----:B0-----:R-:W-:Y:S01]  /*3040*/  IMAD.U32 R51, RZ, RZ, UR9 ;  /* 0x00000009ff337e24 */ /* 0x001fe2000f8e00ff */
[----:B------:R-:W0:Y:S02]  /*3050*/  LDC R49, c[0x0][0x3c4] ;  /* 0x0000f100ff317b82 */ /* 0x000e240000000800 */
[----:B------:R4:W-:Y:S01]  /*3060*/  STS.U16 [R8+UR9+0x6a00], R57 ;  /* 0x006a003908007988 */ /* 0x0009e20008000409 */
[----:B-1----:R-:W-:Y:S02]  /*3070*/  IMAD R25, R25, 0xc, RZ ;  /* 0x0000000c19197824 */ /* 0x002fe400078e02ff */
[----:B------:R-:W-:Y:S01]  /*3080*/  VIADD R152, R51, 0x1c000 ;  /* 0x0001c00033987836 */ /* 0x000fe20000000000 */
[----:B------:R-:W-:Y:S01]  /*3090*/  STS.U16 [R8+UR9+0x6e00], R59 ;  /* 0x006e003b08007988 */ /* 0x000fe20008000409 */
[--C-:B---3--:R-:W-:Y:S01]  /*30a0*/  IMAD.WIDE R52, R19, 0x2, R136.reuse ;  /* 0x0000000213347825 */ /* 0x108fe200078e0288 */
[----:B------:R-:W1:Y:S02]  /*30b0*/  LDC R13, c[0x0][0x3c4] ;  /* 0x0000f100ff0d7b82 */ /* 0x000e640000000800 */
[----:B------:R3:W-:Y:S01]  /*30c0*/  STS.U16 [R8+UR9+0x7200], R61 ;  /* 0x0072003d08007988 */ /* 0x0007e20008000409 */
[----:B------:R-:W-:Y:S01]  /*30d0*/  R2UR UR7, R152 ;  /* 0x00000000980772ca */ /* 0x000fe200000e0000 */
[----:B----4-:R-:W-:-:S02]  /*30e0*/  IMAD.WIDE R56, R23, 0x2, R136 ;  /* 0x0000000217387825 */ /* 0x010fc400078e0288 */
[----:B------:R4:W-:Y:S02]  /*30f0*/  STS.U16 [R8+UR9+0x7600], R63 ;  /* 0x0076003f08007988 */ /* 0x0009e40008000409 */
[----:B------:R-:W-:Y:S01]  /*3100*/  IMAD R11, R11, 0x5, RZ ;  /* 0x000000050b0b7824 */ /* 0x000fe200078e02ff */
[----:B------:R-:W1:Y:S01]  /*3110*/  LDC R29, c[0x0][0x3c4] ;  /* 0x0000f100ff1d7b82 */ /* 0x000e620000000800 */
[----:B------:R-:W-:Y:S01]  /*3120*/  STS.U16 [R8+UR9+0xfe00], R94 ;  /* 0x00fe005e08007988 */ /* 0x000fe20008000409 */
[----:B--2---:R-:W-:Y:S02]  /*3130*/  IMAD R27, R27, 0xd, RZ ;  /* 0x0000000d1b1b7824 */ /* 0x004fe400078e02ff */
[----:B---3--:R-:W-:Y:S01]  /*3140*/  IMAD.WIDE R60, R25, 0x2, R136 ;  /* 0x00000002193c7825 */ /* 0x008fe200078e0288 */
[----:B------:R2:W-:Y:S03]  /*3150*/  STS.U16 [R8+UR9+0x7a00], R65 ;  /* 0x007a004108007988 */ /* 0x0005e60008000409 */
[--C-:B0-----:R-:W-:Y:S01]  /*3160*/  IMAD.WIDE R54, R49, 0x2, R138.reuse ;  /* 0x0000000231367825 */ /* 0x101fe200078e028a */
[----:B------:R0:W-:Y:S01]  /*3170*/  STS.U16 [R8+UR9+0x7e00], R67 ;  /* 0x007e004308007988 */ /* 0x0001e20008000409 */
[----:B------:R-:W3:Y:S02]  /*3180*/  LDC R15, c[0x0][0x3c4] ;  /* 0x0000f100ff0f7b82 */ /* 0x000ee40000000800 */
[--C-:B----4-:R-:W-:Y:S01]  /*3190*/  IMAD.WIDE R62, R7, 0x2, R138.reuse ;  /* 0x00000002073e7825 */ /* 0x110fe200078e028a */
[----:B------:R4:W-:Y:S03]  /*31a0*/  STS.U16 [R8+UR9+0x8200], R69 ;  /* 0x0082004508007988 */ /* 0x0009e60008000409 */
[----:B--2---:R-:W-:Y:S01]  /*31b0*/  IMAD.WIDE R64, R25, 0x2, R138 ;  /* 0x0000000219407825 */ /* 0x004fe200078e028a */
[----:B------:R2:W-:Y:S01]  /*31c0*/  STS.U16 [R8+UR9+0x8600], R71 ;  /* 0x0086004708007988 */ /* 0x0005e20008000409 */
[----:B------:R-:W1:Y:S02]  /*31d0*/  LDC R31, c[0x0][0x3c4] ;  /* 0x0000f100ff1f7b82 */ /* 0x000e640000000800 */
[C---:B0-----:R-:W-:Y:S01]  /*31e0*/  IMAD.WIDE R66, R9.reuse, 0x2, R136 ;  /* 0x0000000209427825 */ /* 0x041fe200078e0288 */
[----:B------:R0:W-:Y:S03]  /*31f0*/  STS.U16 [R8+UR9+0x8a00], R73 ;  /* 0x008a004908007988 */ /* 0x0001e60008000409 */
[--C-:B----4-:R-:W-:Y:S01]  /*3200*/  IMAD.WIDE R68, R9, 0x2, R138.reuse ;  /* 0x0000000209447825 */ /* 0x110fe200078e028a */
[----:B------:R4:W-:Y:S03]  /*3210*/  STS.U16 [R8+UR9+0x8e00], R75 ;  /* 0x008e004b08007988 */ /* 0x0009e60008000409 */
[----:B--2---:R-:W-:Y:S01]  /*3220*/  IMAD.WIDE R70, R23, 0x2, R138 ;  /* 0x0000000217467825 */ /* 0x004fe200078e028a */
[----:B------:R2:W-:Y:S03]  /*3230*/  STS.U16 [R8+UR9+0x9200], R77 ;  /* 0x0092004d08007988 */ /* 0x0005e60008000409 */
[--C-:B0-----:R-:W-:Y:S01]  /*3240*/  IMAD.WIDE R72, R7, 0x2, R136.reuse ;  /* 0x0000000207487825 */ /* 0x101fe200078e0288 */
[----:B------:R0:W-:Y:S03]  /*3250*/  STS.U16 [R8+UR9+0x9600], R79 ;  /* 0x0096004f08007988 */ /* 0x0001e60008000409 */
[C---:B----4-:R-:W-:Y:S01]  /*3260*/  IMAD.WIDE R74, R21.reuse, 0x2, R136 ;  /* 0x00000002154a7825 */ /* 0x050fe200078e0288 */
[----:B------:R4:W-:Y:S03]  /*3270*/  STS.U16 [R8+UR9+0x9a00], R81 ;  /* 0x009a005108007988 */ /* 0x0009e60008000409 */
[----:B--2---:R-:W-:Y:S01]  /*3280*/  IMAD.WIDE R76, R21, 0x2, R138 ;  /* 0x00000002154c7825 */ /* 0x004fe200078e028a */
[----:B------:R2:W-:Y:S03]  /*3290*/  STS.U16 [R8+UR9+0x9e00], R83 ;  /* 0x009e005308007988 */ /* 0x0005e60008000409 */
[C---:B0-----:R-:W-:Y:S01]  /*32a0*/  IMAD.WIDE R78, R3.reuse, 0x2, R136 ;  /* 0x00000002034e7825 */ /* 0x041fe200078e0288 */
[----:B------:R0:W-:Y:S03]  /*32b0*/  STS.U16 [R8+UR9+0xa200], R85 ;  /* 0x00a2005508007988 */ /* 0x0001e60008000409 */
[--C-:B----4-:R-:W-:Y:S01]  /*32c0*/  IMAD.WIDE R80, R3, 0x2, R138.reuse ;  /* 0x0000000203507825 */ /* 0x110fe200078e028a */
[----:B------:R4:W-:Y:S03]  /*32d0*/  STS.U16 [R8+UR9+0xa600], R87 ;  /* 0x00a6005708007988 */ /* 0x0009e60008000409 */
[----:B--2---:R-:W-:Y:S01]  /*32e0*/  IMAD.WIDE R82, R19, 0x2, R138 ;  /* 0x0000000213527825 */ /* 0x004fe200078e028a */
[----:B------:R-:W-:Y:S03]  /*32f0*/  STS.U16 [R8+UR9+0xaa00], R103 ;  /* 0x00aa006708007988 */ /* 0x000fe60008000409 */
[--C-:B0-----:R-:W-:Y:S01]  /*3300*/  IMAD.WIDE R84, R147, 0x2, R136.reuse ;  /* 0x0000000293547825 */ /* 0x101fe200078e0288 */
[----:B------:R-:W-:Y:S03]  /*3310*/  STS.U16 [R8+UR9+0xae00], R105 ;  /* 0x00ae006908007988 */ /* 0x000fe60008000409 */
[----:B----4-:R-:W-:Y:S01]  /*3320*/  IMAD.WIDE R86, R17, 0x2, R136 ;  /* 0x0000000211567825 */ /* 0x010fe200078e0288 */
[----:B------:R-:W-:Y:S03]  /*3330*/  STS.U16 [R8+UR9+0xb200], R107 ;  /* 0x00b2006b08007988 */ /* 0x000fe60008000409 */
[----:B------:R-:W-:Y:S01]  /*3340*/  IMAD.WIDE R58, R11, 0x2, R138 ;  /* 0x000000020b3a7825 */ /* 0x000fe200078e028a */
[----:B------:R-:W-:Y:S03]  /*3350*/  STS.U16 [R8+UR9+0xb600], R109 ;  /* 0x00b6006d08007988 */ /* 0x000fe60008000409 */
[----:B-1----:R-:W-:Y:S01]  /*3360*/  IMAD R13, R13, 0x6, RZ ;  /* 0x000000060d0d7824 */ /* 0x002fe200078e02ff */
[----:B------:R-:W-:Y:S01]  /*3370*/  STS.U16 [R8+UR9+0xba00], R110 ;  /* 0x00ba006e08007988 */ /* 0x000fe20008000409 */
[----:B------:R-:W-:-:S02]  /*3380*/  IMAD R29, R29, 0xe, RZ ;  /* 0x0000000e1d1d7824 */ /* 0x000fc400078e02ff */
[----:B---3--:R-:W-:Y:S01]  /*3390*/  IMAD R15, R15, 0x7, RZ ;  /* 0x000000070f0f7824 */ /* 0x008fe200078e02ff */
[----:B------:R-:W-:Y:S01]  /*33a0*/  STS.U16 [R8+UR9+0xbe00], R117 ;  /* 0x00be007508007988 */ /* 0x000fe20008000409 */
[----:B------:R-:W-:-:S03]  /*33b0*/  IMAD R31, R31, 0xf, RZ ;  /* 0x0000000f1f1f7824 */ /* 0x000fc600078e02ff */
        /* <DEDUP_REMOVED lines=12> */
[----:B------:R-:W-:Y:S04]  /*3480*/  STS.U16 [R8+UR9+0xf200], R142 ;  /* 0x00f2008e08007988 */ /* 0x000fe80008000409 */
[----:B------:R-:W-:Y:S01]  /*3490*/  STS.U16 [R8+UR9+0xf600], R92 ;  /* 0x00f6005c08007988 */ /* 0x000fe20008000409 */
[----:B0-----:R-:W0:Y:S03]  /*34a0*/  LDC R141, c[0x0][0x3f0] ;  /* 0x0000fc00ff8d7b82 */ /* 0x001e260000000800 */
[----:B------:R1:W-:Y:S01]  /*34b0*/  STS.U16 [R8+UR9+0xfa00], R96 ;  /* 0x00fa006008007988 */ /* 0x0003e20008000409 */
[----:B------:R-:W-:Y:S01]  /*34c0*/  STTM.x128 tmem[UR6], RZ ;  /* 0x000000ff000079ed */ /* 0x000fe200083c0006 */
[----:B------:R-:W2:Y:S03]  /*34d0*/  FENCE.VIEW.ASYNC.T ;  /* 0x00000000000073c6 */ /* 0x000ea60000000200 */
[----:B--2---:R-:W-:Y:S01]  /*34e0*/  BAR.SYNC.DEFER_BLOCKING 0x0 ;  /* 0x0000000000007b1d */ /* 0x004fe20000010000 */
[----:B-1----:R-:W-:-:S02]  /*34f0*/  PRMT R8, RZ, 0x7610, R8 ;  /* 0x00007610ff087816 */ /* 0x002fc40000000008 */
[----:B------:R-:W-:-:S05]  /*3500*/  LOP3.LUT R50, R143, 0x3f, RZ, 0xc0, !PT ;  /* 0x0000003f8f327812 */ /* 0x000fca00078ec0ff */
[----:B------:R-:W1:Y:S01]  /*3510*/  LDC R140, c[0x0][0x3d4] ;  /* 0x0000f500ff8c7b82 */ /* 0x000e620000000800 */
[----:B------:R-:W-:Y:S04]  /*3520*/  STL [R1+0x170], R51 ;  /* 0x0001703301007387 */ /* 0x000fe80000100800 */
[----:B------:R-:W-:Y:S01]  /*3530*/  STL.64 [R1+0x68], R80 ;  /* 0x0000685001007387 */ /* 0x000fe20000100a00 */
[----:B0-----:R-:W-:-:S03]  /*3540*/  ISETP.GT.AND P3, PT, R141, RZ, PT ;  /* 0x000000ff8d00720c */ /* 0x001fc60003f64270 */
[----:B------:R-:W-:Y:S04]  /*3550*/  STL.64 [R1+0x110], R88 ;  /* 0x0001105801007387 */ /* 0x000fe80000100a00 */
[----:B------:R-:W-:Y:S04]  /*3560*/  STL.64 [R1+0x60], R78 ;  /* 0x0000604e01007387 */ /* 0x000fe80000100a00 */
[----:B------:R-:W0:Y:S02]  /*3570*/  FENCE.VIEW.ASYNC.S ;  /* 0x00000000000073c6 */ /* 0x000e240000000000 */
[----:B0-----:R0:W2:Y:S02]  /*3580*/  @!UP1 SYNCS.EXCH.64 URZ, [UR7], UR4 ;  /* 0x0000000407ff95b2 */ /* 0x0010a40008000100 */
[----:B--2---:R-:W-:Y:S06]  /*3590*/  BAR.SYNC.DEFER_BLOCKING 0x0 ;  /* 0x0000000000007b1d */ /* 0x004fec0000010000 */
[----:B------:R-:W-:Y:S04]  /*35a0*/  STL.64 [R1+0x108], R86 ;  /* 0x0001085601007387 */ /* 0x000fe80000100a00 */
[----:B------:R2:W-:Y:S04]  /*35b0*/  STL.64 [R1+0x168], R54 ;  /* 0x0001683601007387 */ /* 0x0005e80000100a00 */
[----:B------:R-:W-:Y:S04]  /*35c0*/  STL.64 [R1+0x160], R84 ;  /* 0x0001605401007387 */ /* 0x000fe80000100a00 */
[----:B------:R-:W-:Y:S04]  /*35d0*/  STL.64 [R1+0x100], R82 ;  /* 0x0001005201007387 */ /* 0x000fe80000100a00 */
[----:B------:R-:W3:Y:S04]  /*35e0*/  @P3 LDG.E.U16 R2, desc[UR10][R138.64] ;  /* 0x0000000a8a023981 */ /* 0x000ee8000c1e1500 */
[----:B------:R-:W4:Y:S04]  /*35f0*/  @P3 LDG.E.U16 R4, desc[UR10][R136.64] ;  /* 0x0000000a88043981 */ /* 0x000f28000c1e1500 */
[----:B------:R-:W4:Y:S04]  /*3600*/  @P3 LDG.E.U16 R34, desc[UR10][R88.64] ;  /* 0x0000000a58223981 */ /* 0x000f28000c1e1500 */
[----:B------:R-:W4:Y:S04]  /*3610*/  @P3 LDG.E.U16 R36, desc[UR10][R86.64] ;  /* 0x0000000a56243981 */ /* 0x000f28000c1e1500 */
[----:B------:R2:W4:Y:S04]  /*3620*/  @P3 LDG.E.U16 R6, desc[UR10][R54.64] ;  /* 0x0000000a36063981 */ /* 0x000528000c1e1500 */
[----:B------:R-:W4:Y:S04]  /*3630*/  @P3 LDG.E.U16 R8, desc[UR10][R84.64] ;  /* 0x0000000a54083981 */ /* 0x000f28000c1e1500 */
[----:B------:R-:W4:Y:S04]  /*3640*/  @P3 LDG.E.U16 R33, desc[UR10][R82.64] ;  /* 0x0000000a52213981 */ /* 0x000f28000c1e1500 */
[----:B------:R0:W4:Y:S04]  /*3650*/  @P3 LDG.E.U16 R35, desc[UR10][R52.64] ;  /* 0x0000000a34233981 */ /* 0x000128000c1e1500 */
[----:B------:R0:W-:Y:S04]  /*3660*/  STL.64 [R1+0xf8], R52 ;  /* 0x0000f83401007387 */ /* 0x0001e80000100a00 */
[----:B------:R-:W4:Y:S04]  /*3670*/  @P3 LDG.E.U16 R10, desc[UR10][R80.64] ;  /* 0x0000000a500a3981 */ /* 0x000f28000c1e1500 */
[----:B------:R-:W-:Y:S04]  /*3680*/  STL.64 [R1+0xf0], R76 ;  /* 0x0000f04c01007387 */ /* 0x000fe80000100a00 */
[----:B------:R-:W4:Y:S04]  /*3690*/  @P3 LDG.E.U16 R12, desc[UR10][R78.64] ;  /* 0x0000000a4e0c3981 */ /* 0x000f28000c1e1500 */
[----:B------:R-:W-:Y:S04]  /*36a0*/  STL.64 [R1+0xe8], R74 ;  /* 0x0000e84a01007387 */ /* 0x000fe80000100a00 */
[----:B------:R-:W4:Y:S04]  /*36b0*/  @P3 LDG.E.U16 R37, desc[UR10][R76.64] ;  /* 0x0000000a4c253981 */ /* 0x000f28000c1e1500 */
[----:B------:R0:W-:Y:S04]  /*36c0*/  STL.64 [R1+0x150], R62 ;  /* 0x0001503e01007387 */ /* 0x0001e80000100a00 */
[----:B------:R-:W4:Y:S01]  /*36d0*/  @P3 LDG.E.U16 R38, desc[UR10][R74.64] ;  /* 0x0000000a4a263981 */ /* 0x000f22000c1e1500 */
[----:B--2---:R-:W-:Y:S01]  /*36e0*/  IMAD.WIDE R54, R11, 0x2, R136 ;  /* 0x000000020b367825 */ /* 0x004fe200078e0288 */
[----:B------:R-:W-:-:S04]  /*36f0*/  @!UP0 UIADD3 UR16, UPT, UPT, -UR14, 0x100000, URZ ;  /* 0x001000000e108890 */ /* 0x000fc8000fffe1ff */
[----:B------:R-:W-:Y:S02]  /*3700*/  @!UP0 USHF.L.U32 UR17, UR16, 0xb, URZ ;  /* 0x0000000b10118899 */ /* 0x000fe400080006ff */
[----:B------:R-:W-:Y:S01]  /*3710*/  @!UP0 USHF.L.U32 UR16, UR16, 0x1, URZ ;  /* 0x0000000110108899 */ /* 0x000fe200080006ff */
[----:B------:R-:W-:Y:S01]  /*3720*/  IMAD R133, R5, 0x10, R50 ;  /* 0x0000001005857824 */ /* 0x000fe200078e0232 */
[----:B------:R-:W-:Y:S04]  /*3730*/  STL.64 [R1+0x148], R72 ;  /* 0x0001484801007387 */ /* 0x000fe80000100a00 */
[----:B------:R2:W4:Y:S04]  /*3740*/  @P3 LDG.E.U16 R14, desc[UR10][R62.64] ;  /* 0x0000000a3e0e3981 */ /* 0x000528000c1e1500 */
[----:B------:R-:W4:Y:S04]  /*3750*/  @P3 LDG.E.U16 R16, desc[UR10][R72.64] ;  /* 0x0000000a48103981 */ /* 0x000f28000c1e1500 */
[----:B------:R-:W4:Y:S01]  /*3760*/  @P3 LDG.E.U16 R39, desc[UR10][R70.64] ;  /* 0x0000000a46273981 */ /* 0x000f22000c1e1500 */
[C---:B0-----:R-:W-:Y:S01]  /*3770*/  IMAD.WIDE R52, R27.reuse, 0x2, R138 ;  /* 0x000000021b347825 */ /* 0x041fe200078e028a */
[----:B------:R-:W-:Y:S01]  /*3780*/  VOTEU.ALL UP1, P2 ;  /* 0x0000000000ff7886 */ /* 0x000fe20001020000 */
[----:B------:R-:W-:Y:S01]  /*3790*/  UIADD3 UR5, UPT, UPT, UR8, 0x100, URZ ;  /* 0x0000010008057890 */ /* 0x000fe2000fffe0ff */
[----:B------:R-:W-:Y:S04]  /*37a0*/  STL.64 [R1+0xe0], R70 ;  /* 0x0000e04601007387 */ /* 0x000fe80000100a00 */
[----:B------:R0:W4:Y:S01]  /*37b0*/  @P3 LDG.E.U16 R40, desc[UR10][R56.64] ;  /* 0x0000000a38283981 */ /* 0x000122000c1e1500 */
[----:B--2---:R-:W-:Y:S01]  /*37c0*/  IMAD.WIDE R62, R27, 0x2, R136 ;  /* 0x000000021b3e7825 */ /* 0x004fe200078e0288 */
[----:B------:R2:W1:Y:S02]  /*37d0*/  @!UP1 SYNCS.EXCH.64 URZ, [UR9+0x1c008], UR16 ;  /* 0x01c0081009ff95b2 */ /* 0x0004640008000100 */
[----:B------:R0:W-:Y:S04]  /*37e0*/  STL.64 [R1+0xd8], R56 ;  /* 0x0000d83801007387 */ /* 0x0001e80000100a00 */
[----:B------:R-:W-:Y:S04]  /*37f0*/  STL.64 [R1+0x140], R68 ;  /* 0x0001404401007387 */ /* 0x000fe80000100a00 */
[----:B------:R-:W-:Y:S04]  /*3800*/  STL.64 [R1+0x138], R66 ;  /* 0x0001384201007387 */ /* 0x000fe80000100a00 */
[----:B------:R-:W2:Y:S01]  /*3810*/  @P3 LDG.E.U16 R18, desc[UR10][R68.64] ;  /* 0x0000000a44123981 */ /* 0x000ea2000c1e1500 */
[--C-:B0-----:R-:W-:Y:S01]  /*3820*/  IMAD.WIDE R56, R13, 0x2, R138.reuse ;  /* 0x000000020d387825 */ /* 0x101fe200078e028a */
[----:B------:R-:W0:Y:S02]  /*3830*/  LDC R11, c[0x0][0x3d0] ;  /* 0x0000f400ff0b7b82 */ /* 0x000e240000000800 */
[----:B------:R-:W-:Y:S04]  /*3840*/  STL.64 [R1+0xd0], R64 ;  /* 0x0000d04001007387 */ /* 0x000fe80000100a00 */
[----:B------:R-:W2:Y:S04]  /*3850*/  @P3 LDG.E.U16 R20, desc[UR10][R66.64] ;  /* 0x0000000a42143981 */ /* 0x000ea8000c1e1500 */
[----:B------:R1:W-:Y:S04]  /*3860*/  STL.64 [R1+0xc8], R60 ;  /* 0x0000c83c01007387 */ /* 0x0003e80000100a00 */
[----:B------:R-:W2:Y:S04]  /*3870*/  @P3 LDG.E.U16 R41, desc[UR10][R64.64] ;  /* 0x0000000a40293981 */ /* 0x000ea8000c1e1500 */
[----:B------:R-:W-:Y:S04]  /*3880*/  STL.64 [R1+0x130], R58 ;  /* 0x0001303a01007387 */ /* 0x000fe80000100a00 */
[----:B------:R1:W2:Y:S04]  /*3890*/  @P3 LDG.E.U16 R42, desc[UR10][R60.64] ;  /* 0x0000000a3c2a3981 */ /* 0x0002a8000c1e1500 */
[----:B------:R1:W-:Y:S04]  /*38a0*/  STL.64 [R1+0x128], R54 ;  /* 0x0001283601007387 */ /* 0x0003e80000100a00 */
[----:B------:R1:W2:Y:S02]  /*38b0*/  @P3 LDG.E.U16 R24, desc[UR10][R54.64] ;  /* 0x0000000a36183981 */ /* 0x0002a4000c1e1500 */
[----:B-1----:R-:W-:-:S02]  /*38c0*/  IMAD.WIDE R60, R29, 0x2, R138 ;  /* 0x000000021d3c7825 */ /* 0x002fc400078e028a */
[----:B------:R1:W2:Y:S04]  /*38d0*/  @P3 LDG.E.U16 R22, desc[UR10][R58.64] ;  /* 0x0000000a3a163981 */ /* 0x0002a8000c1e1500 */
[----:B------:R0:W2:Y:S01]  /*38e0*/  @P3 LDG.E.U16 R43, desc[UR10][R52.64] ;  /* 0x0000000a342b3981 */ /* 0x0000a2000c1e1500 */
[----:B------:R-:W-:-:S03]  /*38f0*/  IMAD.WIDE R54, R13, 0x2, R136 ;  /* 0x000000020d367825 */ /* 0x000fc600078e0288 */
[----:B------:R-:W2:Y:S01]  /*3900*/  @P3 LDG.E.U16 R44, desc[UR10][R62.64] ;  /* 0x0000000a3e2c3981 */ /* 0x000ea2000c1e1500 */
[----:B-1----:R-:W-:-:S03]  /*3910*/  IMAD.WIDE R58, R29, 0x2, R136 ;  /* 0x000000021d3a7825 */ /* 0x002fc600078e0288 */
[----:B------:R1:W2:Y:S04]  /*3920*/  @P3 LDG.E.U16 R26, desc[UR10][R56.64] ;  /* 0x0000000a381a3981 */ /* 0x0002a8000c1e1500 */
[----:B------:R0:W2:Y:S04]  /*3930*/  @P3 LDG.E.U16 R28, desc[UR10][R54.64] ;  /* 0x0000000a361c3981 */ /* 0x0000a8000c1e1500 */
[----:B------:R-:W2:Y:S04]  /*3940*/  @P3 LDG.E.U16 R45, desc[UR10][R60.64] ;  /* 0x0000000a3c2d3981 */ /* 0x000ea8000c1e1500 */
[----:B------:R-:W2:Y:S04]  /*3950*/  @P3 LDG.E.U16 R46, desc[UR10][R58.64] ;  /* 0x0000000a3a2e3981 */ /* 0x000ea8000c1e1500 */
[----:B------:R0:W-:Y:S04]  /*3960*/  STL.64 [R1+0xc0], R52 ;  /* 0x0000c03401007387 */ /* 0x0001e80000100a00 */
[----:B------:R-:W-:Y:S04]  /*3970*/  STL.64 [R1+0xb8], R62 ;  /* 0x0000b83e01007387 */ /* 0x000fe80000100a00 */
[----:B------:R1:W-:Y:S01]  /*3980*/  STL.64 [R1+0x120], R56 ;  /* 0x0001203801007387 */ /* 0x0003e20000100a00 */
[----:B0-----:R-:W-:-:S03]  /*3990*/  IMAD.WIDE R52, R15, 0x2, R138 ;  /* 0x000000020f347825 */ /* 0x001fc600078e028a */
[----:B------:R0:W-:Y:S04]  /*39a0*/  STL.64 [R1+0x118], R54 ;  /* 0x0001183601007387 */ /* 0x0001e80000100a00 */
[----:B------:R-:W-:Y:S01]  /*39b0*/  STL.64 [R1+0x98], R60 ;  /* 0x0000983c01007387 */ /* 0x000fe20000100a00 */
[----:B-1----:R-:W-:-:S03]  /*39c0*/  IMAD.WIDE R56, R15, 0x2, R136 ;  /* 0x000000020f387825 */ /* 0x002fc600078e0288 */
[----:B------:R-:W-:Y:S04]  /*39d0*/  STL.64 [R1+0xb0], R58 ;  /* 0x0000b03a01007387 */ /* 0x000fe80000100a00 */
[----:B------:R1:W-:Y:S01]  /*39e0*/  STL.64 [R1+0xa8], R52 ;  /* 0x0000a83401007387 */ /* 0x0003e20000100a00 */
[----:B0-----:R-:W-:-:S03]  /*39f0*/  IMAD.WIDE R54, R31, 0x2, R138 ;  /* 0x000000021f367825 */ /* 0x001fc600078e028a */
[----:B------:R1:W2:Y:S04]  /*3a00*/  @P3 LDG.E.U16 R30, desc[UR10][R52.64] ;  /* 0x0000000a341e3981 */ /* 0x0002a8000c1e1500 */
[----:B------:R-:W2:Y:S04]  /*3a10*/  @P3 LDG.E.U16 R32, desc[UR10][R56.64] ;  /* 0x0000000a38203981 */ /* 0x000ea8000c1e1500 */
[----:B------:R-:W2:Y:S01]  /*3a20*/  @P3 LDG.E.U16 R47, desc[UR10][R54.64] ;  /* 0x0000000a362f3981 */ /* 0x000ea2000c1e1500 */
[----:B-1----:R-:W-:-:S05]  /*3a30*/  IMAD.WIDE R52, R31, 0x2, R136 ;  /* 0x000000021f347825 */ /* 0x002fca00078e0288 */
[----:B------:R-:W2:Y:S01]  /*3a40*/  @P3 LDG.E.U16 R48, desc[UR10][R52.64] ;  /* 0x0000000a34303981 */ /* 0x000ea2000c1e1500 */
[----:B------:R-:W-:-:S05]  /*3a50*/  IMAD.SHL.U32 R133, R133, 0x2, RZ ;  /* 0x0000000285857824 */ /* 0x000fca00078e00ff */
[C---:B------:R-:W-:Y:S02]  /*3a60*/  LOP3.LUT R9, R133.reuse, 0x10, RZ, 0x3c, !PT ;  /* 0x0000001085097812 */ /* 0x040fe400078e3cff */
[----:B------:R-:W-:Y:S01]  /*3a70*/  LOP3.LUT R7, R133, 0x20, RZ, 0x3c, !PT ;  /* 0x0000002085077812 */ /* 0x000fe200078e3cff */
[----:B------:R-:W-:-:S05]  /*3a80*/  VIADD R3, R0, UR5 ;  /* 0x0000000500037c36 */ /* 0x000fca0008000000 */
[----:B------:R-:W-:Y:S01]  /*3a90*/  R2UR UR4, R3 ;  /* 0x00000000030472ca */ /* 0x000fe200000e0000 */
[----:B------:R-:W-:-:S12]  /*3aa0*/  STL.64 [R1+0xa0], R56 ;  /* 0x0000a03801007387 */ /* 0x000fd80000100a00 */
[----:B------:R-:W-:Y:S01]  /*3ab0*/  ULEA UR4, UR12, UR4, 0x1 ;  /* 0x000000040c047291 */ /* 0x000fe2000f8e08ff */
[----:B------:R-:W-:Y:S04]  /*3ac0*/  STL.64 [R1+0x90], R54 ;  /* 0x0000903601007387 */ /* 0x000fe80000100a00 */
[----:B------:R-:W-:Y:S01]  /*3ad0*/  STL.64 [R1+0x88], R52 ;  /* 0x0000883401007387 */ /* 0x000fe20000100a00 */
[----:B------:R-:W-:-:S04]  /*3ae0*/  @!UP0 UIADD3 UR14, UPT, UPT, -UR14, 0x100000, URZ ;  /* 0x001000000e0e8890 */ /* 0x000fc8000fffe1ff */
[----:B------:R-:W-:Y:S02]  /*3af0*/  @!UP0 USHF.L.U32 UR15, UR14, 0xb, URZ ;  /* 0x0000000b0e0f8899 */ /* 0x000fe400080006ff */
[----:B------:R-:W-:Y:S01]  /*3b00*/  @!UP0 USHF.L.U32 UR14, UR14, 0x1, URZ ;  /* 0x000000010e0e8899 */ /* 0x000fe200080006ff */
[----:B------:R-:W-:Y:S01]  /*3b10*/  ISETP.EQ.U32.AND P4, PT, R135, RZ, P3 ;  /* 0x000000ff8700720c */ /* 0x000fe20001f82070 */
[----:B------:R-:W-:Y:S01]  /*3b20*/  VOTEU.ALL UP1, P2 ;  /* 0x0000000000ff7886 */ /* 0x000fe20001020000 */
[----:B---3--:R0:W-:Y:S04]  /*3b30*/  STS.U16 [R133+UR9+0x10000], R2 ;  /* 0x0100000285007988 */ /* 0x0081e80008000409 */
[----:B----4-:R1:W-:Y:S04]  /*3b40*/  STS.U16 [R133+UR9+0x12000], R4 ;  /* 0x0120000485007988 */ /* 0x0103e80008000409 */
[----:B------:R-:W-:Y:S04]  /*3b50*/  STS.U16 [R133+UR9+0x10400], R34 ;  /* 0x0104002285007988 */ /* 0x000fe80008000409 */
[----:B------:R-:W-:Y:S01]  /*3b60*/  STS.U16 [R133+UR9+0x12400], R36 ;  /* 0x0124002485007988 */ /* 0x000fe20008000409 */
[----:B0-----:R-:W-:-:S03]  /*3b70*/  LOP3.LUT R2, R133, 0x30, RZ, 0x3c, !PT ;  /* 0x0000003085027812 */ /* 0x001fc600078e3cff */
[----:B------:R-:W-:Y:S04]  /*3b80*/  STS.U16 [R9+UR9+0x10080], R6 ;  /* 0x0100800609007988 */ /* 0x000fe80008000409 */
[----:B------:R-:W-:Y:S04]  /*3b90*/  STS.U16 [R9+UR9+0x12080], R8 ;  /* 0x0120800809007988 */ /* 0x000fe80008000409 */
[----:B------:R-:W-:Y:S04]  /*3ba0*/  STS.U16 [R9+UR9+0x10480], R33 ;  /* 0x0104802109007988 */ /* 0x000fe80008000409 */
[----:B------:R0:W-:Y:S01]  /*3bb0*/  STS.U16 [R9+UR9+0x12480], R35 ;  /* 0x0124802309007988 */ /* 0x0001e20008000409 */
[----:B-1----:R-:W-:-:S03]  /*3bc0*/  LOP3.LUT R4, R133, 0x40, RZ, 0x3c, !PT ;  /* 0x0000004085047812 */ /* 0x002fc600078e3cff */
[----:B------:R-:W-:Y:S01]  /*3bd0*/  STS.U16 [R7+UR9+0x10100], R10 ;  /* 0x0101000a07007988 */ /* 0x000fe20008000409 */
[----:B0-----:R-:W0:Y:S03]  /*3be0*/  LDC R9, c[0x0][0x3a8] ;  /* 0x0000ea00ff097b82 */ /* 0x001e260000000800 */
[----:B------:R-:W-:Y:S04]  /*3bf0*/  STS.U16 [R7+UR9+0x12100], R12 ;  /* 0x0121000c07007988 */ /* 0x000fe80008000409 */
[----:B------:R-:W-:Y:S04]  /*3c00*/  STS.U16 [R7+UR9+0x10500], R37 ;  /* 0x0105002507007988 */ /* 0x000fe80008000409 */
[----:B------:R-:W-:Y:S04]  /*3c10*/  STS.U16 [R7+UR9+0x12500], R38 ;  /* 0x0125002607007988 */ /* 0x000fe80008000409 */
[----:B------:R-:W-:Y:S04]  /*3c20*/  STS.U16 [R2+UR9+0x10180], R14 ;  /* 0x0101800e02007988 */ /* 0x000fe80008000409 */
[----:B------:R-:W-:Y:S04]  /*3c30*/  STS.U16 [R2+UR9+0x12180], R16 ;  /* 0x0121801002007988 */ /* 0x000fe80008000409 */
[----:B------:R-:W-:Y:S04]  /*3c40*/  STS.U16 [R2+UR9+0x10580], R39 ;  /* 0x0105802702007988 */ /* 0x000fe80008000409 */
[----:B------:R1:W-:Y:S02]  /*3c50*/  STS.U16 [R2+UR9+0x12580], R40 ;  /* 0x0125802802007988 */ /* 0x0003e40008000409 */
[----:B-1----:R-:W-:-:S02]  /*3c60*/  LOP3.LUT R2, R133, 0x50, RZ, 0x3c, !PT ;  /* 0x0000005085027812 */ /* 0x002fc400078e3cff */
[----:B--2---:R-:W-:Y:S04]  /*3c70*/  STS.U16 [R4+UR9+0x10200], R18 ;  /* 0x0102001204007988 */ /* 0x004fe80008000409 */
[----:B------:R-:W-:Y:S04]  /*3c80*/  STS.U16 [R4+UR9+0x12200], R20 ;  /* 0x0122001404007988 */ /* 0x000fe80008000409 */
[----:B------:R-:W-:Y:S04]  /*3c90*/  STS.U16 [R4+UR9+0x10600], R41 ;  /* 0x0106002904007988 */ /* 0x000fe80008000409 */
[----:B------:R1:W-:Y:S02]  /*3ca0*/  STS.U16 [R4+UR9+0x12600], R42 ;  /* 0x0126002a04007988 */ /* 0x0003e40008000409 */
[----:B-1----:R-:W-:-:S02]  /*3cb0*/  LOP3.LUT R4, R133, 0x60, RZ, 0x3c, !PT ;  /* 0x0000006085047812 */ /* 0x002fc400078e3cff */
[----:B------:R-:W-:Y:S04]  /*3cc0*/  STS.U16 [R2+UR9+0x10280], R22 ;  /* 0x0102801602007988 */ /* 0x000fe80008000409 */
[----:B------:R-:W-:Y:S04]  /*3cd0*/  STS.U16 [R2+UR9+0x12280], R24 ;  /* 0x0122801802007988 */ /* 0x000fe80008000409 */
[----:B------:R-:W-:Y:S04]  /*3ce0*/  STS.U16 [R2+UR9+0x10680], R43 ;  /* 0x0106802b02007988 */ /* 0x000fe80008000409 */
[----:B------:R-:W-:Y:S04]  /*3cf0*/  STS.U16 [R2+UR9+0x12680], R44 ;  /* 0x0126802c02007988 */ /* 0x000fe80008000409 */
[----:B------:R-:W-:Y:S04]  /*3d00*/  STS.U16 [R4+UR9+0x10300], R26 ;  /* 0x0103001a04007988 */ /* 0x000fe80008000409 */
[----:B------:R-:W-:Y:S04]  /*3d10*/  STS.U16 [R4+UR9+0x12300], R28 ;  /* 0x0123001c04007988 */ /* 0x000fe80008000409 */
[----:B------:R-:W-:Y:S04]  /*3d20*/  STS.U16 [R4+UR9+0x10700], R45 ;  /* 0x0107002d04007988 */ /* 0x000fe80008000409 */
[----:B------:R1:W-:Y:S02]  /*3d30*/  STS.U16 [R4+UR9+0x12700], R46 ;  /* 0x0127002e04007988 */ /* 0x0003e40008000409 */
[----:B-1----:R-:W-:-:S05]  /*3d40*/  MOV R4, UR4 ;  /* 0x0000000400047c02 */ /* 0x002fca0008000f00 */
[----:B------:R-:W-:Y:S01]  /*3d50*/  STL [R1+0x7c], R4 ;  /* 0x00007c0401007387 */ /* 0x000fe20000100800 */
[----:B------:R-:W-:-:S05]  /*3d60*/  LOP3.LUT R2, R133, 0x70, RZ, 0x3c, !PT ;  /* 0x0000007085027812 */ /* 0x000fca00078e3cff */
[----:B------:R-:W-:Y:S04]  /*3d70*/  STS.U16 [R2+UR9+0x10380], R30 ;  /* 0x0103801e02007988 */ /* 0x000fe80008000409 */
[----:B------:R-:W-:Y:S04]  /*3d80*/  STS.U16 [R2+UR9+0x12380], R32 ;  /* 0x0123802002007988 */ /* 0x000fe80008000409 */
[----:B------:R-:W-:Y:S04]  /*3d90*/  STS.U16 [R2+UR9+0x10780], R47 ;  /* 0x0107802f02007988 */ /* 0x000fe80008000409 */
[----:B------:R1:W-:Y:S01]  /*3da0*/  STS.U16 [R2+UR9+0x12780], R48 ;  /* 0x0127803002007988 */ /* 0x0003e20008000409 */
[----:B------:R2:W-:Y:S06]  /*3db0*/  MEMBAR.ALL.CTA ;  /* 0x0000000000007992 */ /* 0x0005ec0000008000 */
[----:B--2---:R-:W-:Y:S04]  /*3dc0*/  FENCE.VIEW.ASYNC.S ;  /* 0x00000000000073c6 */ /* 0x004fe80000000000 */
[----:B------:R-:W2:Y:S02]  /*3dd0*/  FENCE.VIEW.ASYNC.S ;  /* 0x00000000000073c6 */ /* 0x000ea40000000000 */
[----:B--2---:R2:W3:Y:S01]  /*3de0*/  @!UP1 SYNCS.EXCH.64 URZ, [UR9+0x14000], UR14 ;  /* 0x0140000e09ff95b2 */ /* 0x0044e20008000100 */
[----:B-1----:R-:W-:Y:S01]  /*3df0*/  VIADD R2, R51, 0x14000 ;  /* 0x0001400033027836 */ /* 0x002fe20000000000 */
[----:B---3--:R-:W-:Y:S06]  /*3e00*/  BAR.SYNC.DEFER_BLOCKING 0x0 ;  /* 0x0000000000007b1d */ /* 0x008fec0000010000 */
[----:B0-----:R-:W-:Y:S05]  /*3e10*/  @!P4 BRA `(.L_x_6) ;  /* 0x0000000800e8c947 */ /* 0x001fea0003800000 */
[----:B------:R-:W-:Y:S01]  /*3e20*/  IMAD.U32 R4, RZ, RZ, UR9 ;  /* 0x00000009ff047e24 */ /* 0x000fe2000f8e00ff */
[----:B------:R-:W-:Y:S01]  /*3e30*/  ELECT P0, URZ, PT ;  /* 0x0000000000ff782f */ /* 0x000fe20003800000 */
[----:B------:R-:W-:Y:S01]  /*3e40*/  VIADD R3, R51, 0x10000 ;  /* 0x0001000033037836 */ /* 0x000fe20000000000 */
[----:B------:R-:W-:Y:S01]  /*3e50*/  UMOV UR46, 0x0 ;  /* 0x00000000002e7882 */ /* 0x000fe20000000000 */
[----:B------:R-:W-:Y:S01]  /*3e60*/  IMAD.MOV.U32 R6, RZ, RZ, RZ ;  /* 0x000000ffff067224 */ /* 0x000fe200078e00ff */
[----:B------:R-:W-:Y:S01]  /*3e70*/  SHF.R.U32.HI R4, RZ, 0x4, R4 ;  /* 0x00000004ff047819 */ /* 0x000fe20000011604 */
[----:B------:R-:W-:Y:S01]  /*3e80*/  UMOV UR47, 0x4048010 ;  /* 0x04048010002f7882 */ /* 0x000fe20000000000 */
[----:B------:R-:W-:Y:S01]  /*3e90*/  SHF.R.U32.HI R5, RZ, 0x4, R3 ;  /* 0x00000004ff057819 */ /* 0x000fe20000011603 */
[----:B------:R-:W-:Y:S01]  /*3ea0*/  UMOV UR70, 0x0 ;  /* 0x0000000000467882 */ /* 0x000fe20000000000 */
[----:B------:R-:W-:Y:S01]  /*3eb0*/  SGXT.U32 R3, R4, 0xe ;  /* 0x0000000e0403781a */ /* 0x000fe20000000000 */
[----:B------:R-:W-:Y:S01]  /*3ec0*/  UMOV UR71, 0x4048010 ;  /* 0x0404801000477882 */ /* 0x000fe20000000000 */
[----:B------:R-:W-:Y:S01]  /*3ed0*/  SGXT.U32 R4, R5, 0xe ;  /* 0x0000000e0504781a */ /* 0x000fe20000000000 */
[----:B------:R-:W-:Y:S01]  /*3ee0*/  IMAD.MOV.U32 R5, RZ, RZ, RZ ;  /* 0x000000ffff057224 */ /* 0x000fe200078e00ff */
[C---:B------:R-:W-:Y:S01]  /*3ef0*/  R2UR UR4, R3.reuse ;  /* 0x00000000030472ca */ /* 0x040fe200000e0000 */
[----:B------:R-:W-:Y:S01]  /*3f00*/  UMOV UR52, 0x0 ;  /* 0x0000000000347882 */ /* 0x000fe20000000000 */
[C---:B------:R-:W-:Y:S01]  /*3f10*/  R2UR UR13, R4.reuse ;  /* 0x00000000040d72ca */ /* 0x040fe200000e0000 */
[----:B------:R-:W-:Y:S01]  /*3f20*/  UMOV UR53, 0x4048010 ;  /* 0x0404801000357882 */ /* 0x000fe20000000000 */
[----:B------:R-:W-:Y:S01]  /*3f30*/  IADD3 R3, P5, PT, R3, 0x80, RZ ;  /* 0x0000008003037810 */ /* 0x000fe20007fbe0ff */
[----:B------:R-:W-:Y:S01]  /*3f40*/  UMOV UR56, 0x0 ;  /* 0x0000000000387882 */ /* 0x000fe20000000000 */
[----:B------:R-:W-:Y:S01]  /*3f50*/  IADD3 R4, P6, PT, R4, 0x2, RZ ;  /* 0x0000000204047810 */ /* 0x000fe20007fde0ff */
[----:B------:R-:W-:Y:S01]  /*3f60*/  UMOV UR57, 0x4048010 ;  /* 0x0404801000397882 */ /* 0x000fe20000000000 */
[----:B------:R-:W-:Y:S01]  /*3f70*/  IADD3.X R5, PT, PT, R5, 0x40004040, RZ, P5, !PT ;  /* 0x4000404005057810 */ /* 0x000fe20002ffe4ff */
[----:B------:R-:W-:Y:S01]  /*3f80*/  UMOV UR64, 0x0 ;  /* 0x0000000000407882 */ /* 0x000fe20000000000 */
[----:B------:R-:W-:Y:S01]  /*3f90*/  IADD3.X R6, PT, PT, R6, 0x40004040, RZ, P6, !PT ;  /* 0x4000404006067810 */ /* 0x000fe200037fe4ff */
[----:B------:R-:W-:Y:S01]  /*3fa0*/  UMOV UR65, 0x4048010 ;  /* 0x0404801000417882 */ /* 0x000fe20000000000 */
[----:B------:R-:W-:Y:S01]  /*3fb0*/  R2UR UR16, R4 ;  /* 0x00000000041072ca */ /* 0x000fe200000e0000 */
[----:B------:R-:W-:Y:S01]  /*3fc0*/  IMAD.U32 R12, RZ, RZ, UR4 ;  /* 0x00000004ff0c7e24 */ /* 0x000fe2000f8e00ff */
[----:B--2---:R-:W-:Y:S01]  /*3fd0*/  R2UR UR15, R5 ;  /* 0x00000000050f72ca */ /* 0x004fe200000e0000 */
[----:B------:R-:W-:Y:S01]  /*3fe0*/  IMAD.U32 R4, RZ, RZ, UR13 ;  /* 0x0000000dff047e24 */ /* 0x000fe2000f8e00ff */
[----:B------:R-:W-:Y:S01]  /*3ff0*/  @P0 MOV R13, 0x40004040 ;  /* 0x40004040000d0802 */ /* 0x000fe20000000f00 */
[----:B------:R-:W-:Y:S01]  /*4000*/  @P0 IMAD.MOV.U32 R5, RZ, RZ, 0x40004040 ;  /* 0x40004040ff050424 */ /* 0x000fe200078e00ff */
[----:B------:R-:W-:Y:S01]  /*4010*/  R2UR UR14, R3 ;  /* 0x00000000030e72ca */ /* 0x000fe200000e0000 */
[----:B------:R-:W-:Y:S01]  /*4020*/  UMOV UR76, 0x0 ;  /* 0x00000000004c7882 */ /* 0x000fe20000000000 */
[----:B------:R-:W-:Y:S01]  /*4030*/  R2UR UR17, R6 ;  /* 0x00000000061172ca */ /* 0x000fe200000e0000 */
[----:B------:R-:W-:Y:S01]  /*4040*/  UMOV UR77, 0x4048010 ;  /* 0x04048010004d7882 */ /* 0x000fe20000000000 */
[----:B------:R-:W-:Y:S01]  /*4050*/  @P0 R2UR UR44, R12 ;  /* 0x000000000c2c02ca */ /* 0x000fe200000e0000 */
[----:B------:R-:W-:Y:S01]  /*4060*/  UMOV UR58, 0x0 ;  /* 0x00000000003a7882 */ /* 0x000fe20000000000 */
[----:B------:R-:W-:Y:S01]  /*4070*/  @P0 R2UR UR45, R13 ;  /* 0x000000000d2d02ca */ /* 0x000fe200000e0000 */
[----:B------:R-:W-:Y:S01]  /*4080*/  UMOV UR59, 0x4048010 ;  /* 0x04048010003b7882 */ /* 0x000fe20000000000 */
[----:B------:R-:W-:Y:S01]  /*4090*/  @P0 R2UR UR62, R4 ;  /* 0x00000000043e02ca */ /* 0x000fe200000e0000 */
[----:B------:R-:W-:Y:S01]  /*40a0*/  UMOV UR68, 0x0 ;  /* 0x0000000000447882 */ /* 0x000fe20000000000 */
[----:B------:R-:W-:Y:S01]  /*40b0*/  @P0 R2UR UR63, R5 ;  /* 0x00000000053f02ca */ /* 0x000fe200000e0000 */
[----:B------:R-:W-:Y:S01]  /*40c0*/  UMOV UR69, 0x4048010 ;  /* 0x0404801000457882 */ /* 0x000fe20000000000 */
[----:B------:R-:W-:Y:S01]  /*40d0*/  UMOV UR66, 0x0 ;  /* 0x0000000000427882 */ /* 0x000fe20000000000 */
[----:B------:R-:W-:Y:S01]  /*40e0*/  UIADD3.64 UR42, UPT, UPT, UR14, 0x80, URZ ;  /* 0x000000800e2a7897 */ /* 0x000fe2000fffe0ff */
[----:B------:R-:W-:Y:S01]  /*40f0*/  IMAD.MOV.U32 R3, RZ, RZ, RZ ;  /* 0x000000ffff037224 */ /* 0x000fe200078e00ff */
[----:B------:R-:W-:-:S02]  /*4100*/  UIADD3.64 UR48, UPT, UPT, UR16, 0x2, URZ ;  /* 0x0000000210307897 */ /* 0x000fc4000fffe0ff */
[----:B------:R-:W-:Y:S02]  /*4110*/  UIADD3.64 UR50, UPT, UPT, UR16, 0x4, URZ ;  /* 0x0000000410327897 */ /* 0x000fe4000fffe0ff */
[----:B------:R-:W-:Y:S01]  /*4120*/  UIADD3.64 UR74, UPT, UPT, UR14, 0x180, URZ ;  /* 0x000001800e4a7897 */ /* 0x000fe2000fffe0ff */
[----:B------:R-:W-:Y:S01]  /*4130*/  @P0 MOV R4, R2 ;  /* 0x0000000200040202 */ /* 0x000fe20000000f00 */
[----:B------:R-:W-:Y:S02]  /*4140*/  UIADD3.64 UR54, UPT, UPT, UR16, 0x80, URZ ;  /* 0x0000008010367897 */ /* 0x000fe4000fffe0ff */
[----:B------:R0:W-:Y:S01]  /*4150*/  UTCHMMA gdesc[UR44], gdesc[UR62], tmem[UR5], tmem[UR46], idesc[UR47], !UPT ;  /* 0x00ff2e3e2c0075ea */ /* 0x0001e2000f800005 */
[----:B------:R-:W-:Y:S01]  /*4160*/  UTCHMMA gdesc[UR14], gdesc[UR16], tmem[UR5], tmem[UR70], idesc[UR71], UPT ;  /* 0x00ff46100e0075ea */ /* 0x000fe2000b800005 */
[----:B------:R1:W-:Y:S01]  /*4170*/  UTCHMMA gdesc[UR42], gdesc[UR48], tmem[UR5], tmem[UR52], idesc[UR53], UPT ;  /* 0x00ff34302a0075ea */ /* 0x0003e2000b800005 */
[----:B------:R-:W-:Y:S01]  /*4180*/  UMOV UR67, 0x4048010 ;  /* 0x0404801000437882 */ /* 0x000fe20000000000 */
[----:B------:R-:W-:Y:S01]  /*4190*/  UMOV UR60, 0x0 ;  /* 0x00000000003c7882 */ /* 0x000fe20000000000 */
[----:B------:R-:W-:Y:S01]  /*41a0*/  UMOV UR61, 0x4048010 ;  /* 0x04048010003d7882 */ /* 0x000fe20000000000 */
[----:B------:R-:W-:Y:S01]  /*41b0*/  UMOV UR72, 0x0 ;  /* 0x0000000000487882 */ /* 0x000fe20000000000 */
[----:B------:R-:W-:Y:S01]  /*41c0*/  UMOV UR73, 0x4048010 ;  /* 0x0404801000497882 */ /* 0x000fe20000000000 */
[----:B------:R-:W-:Y:S01]  /*41d0*/  UMOV UR18, 0x0 ;  /* 0x0000000000127882 */ /* 0x000fe20000000000 */
[----:B------:R-:W-:Y:S01]  /*41e0*/  UMOV UR19, 0x4048010 ;  /* 0x0404801000137882 */ /* 0x000fe20000000000 */
[----:B0-----:R-:W-:Y:S01]  /*41f0*/  UIADD3.64 UR44, UPT, UPT, UR14, 0x100, URZ ;  /* 0x000001000e2c7897 */ /* 0x001fe2000fffe0ff */
[----:B------:R-:W-:Y:S01]  /*4200*/  @P0 R2UR UR4, R4 ;  /* 0x00000000040402ca */ /* 0x000fe200000e0000 */
[----:B------:R-:W-:-:S02]  /*4210*/  UIADD3.64 UR46, UPT, UPT, UR16, 0x7e, URZ ;  /* 0x0000007e102e7897 */ /* 0x000fc4000fffe0ff */
[----:B-1----:R-:W-:Y:S02]  /*4220*/  UIADD3.64 UR48, UPT, UPT, UR14, 0x200, URZ ;  /* 0x000002000e307897 */ /* 0x002fe4000fffe0ff */
[----:B------:R-:W-:Y:S02]  /*4230*/  UIADD3.64 UR62, UPT, UPT, UR16, 0x82, URZ ;  /* 0x00000082103e7897 */ /* 0x000fe4000fffe0ff */
[----:B------:R-:W-:Y:S01]  /*4240*/  UIADD3.64 UR70, UPT, UPT, UR14, 0x300, URZ ;  /* 0x000003000e467897 */ /* 0x000fe2000fffe0ff */
[----:B------:R0:W-:Y:S01]  /*4250*/  UTCHMMA gdesc[UR44], gdesc[UR50], tmem[UR5], tmem[UR56], idesc[UR57], UPT ;  /* 0x00ff38322c0075ea */ /* 0x0001e2000b800005 */
[----:B------:R-:W-:Y:S01]  /*4260*/  UIADD3.64 UR52, UPT, UPT, UR16, 0x84, URZ ;  /* 0x0000008410347897 */ /* 0x000fe2000fffe0ff */
[----:B------:R-:W-:Y:S01]  /*4270*/  UTCHMMA gdesc[UR74], gdesc[UR46], tmem[UR5], tmem[UR64], idesc[UR65], UPT ;  /* 0x00ff402e4a0075ea */ /* 0x000fe2000b800005 */
[----:B------:R-:W-:Y:S01]  /*4280*/  UMOV UR20, 0x0 ;  /* 0x0000000000147882 */ /* 0x000fe20000000000 */
[----:B------:R1:W-:Y:S01]  /*4290*/  UTCHMMA gdesc[UR48], gdesc[UR54], tmem[UR5], tmem[UR76], idesc[UR77], UPT ;  /* 0x00ff4c36300075ea */ /* 0x0003e2000b800005 */
[----:B------:R-:W-:Y:S01]  /*42a0*/  UMOV UR21, 0x4048010 ;  /* 0x0404801000157882 */ /* 0x000fe20000000000 */
[----:B------:R-:W-:Y:S01]  /*42b0*/  UMOV UR22, 0x0 ;  /* 0x0000000000167882 */ /* 0x000fe20000000000 */
[----:B------:R-:W-:Y:S01]  /*42c0*/  UMOV UR23, 0x4048010 ;  /* 0x0404801000177882 */ /* 0x000fe20000000000 */
[----:B------:R-:W-:Y:S01]  /*42d0*/  UMOV UR24, 0x0 ;  /* 0x0000000000187882 */ /* 0x000fe20000000000 */
[----:B------:R-:W-:Y:S01]  /*42e0*/  UMOV UR25, 0x4048010 ;  /* 0x0404801000197882 */ /* 0x000fe20000000000 */
[----:B0-----:R-:W-:-:S02]  /*42f0*/  UIADD3.64 UR50, UPT, UPT, UR14, 0x280, URZ ;  /* 0x000002800e327897 */ /* 0x001fc4000fffe0ff */
[----:B------:R-:W-:Y:S02]  /*4300*/  UIADD3.64 UR56, UPT, UPT, UR16, 0xfe, URZ ;  /* 0x000000fe10387897 */ /* 0x000fe4000fffe0ff */
[----:B-1----:R-:W-:Y:S02]  /*4310*/  UIADD3.64 UR54, UPT, UPT, UR14, 0x380, URZ ;  /* 0x000003800e367897 */ /* 0x002fe4000fffe0ff */
[----:B------:R-:W-:Y:S02]  /*4320*/  UIADD3.64 UR64, UPT, UPT, UR16, 0x100, URZ ;  /* 0x0000010010407897 */ /* 0x000fe4000fffe0ff */
[----:B------:R-:W-:Y:S01]  /*4330*/  UIADD3.64 UR74, UPT, UPT, UR14, 0x480, URZ ;  /* 0x000004800e4a7897 */ /* 0x000fe2000fffe0ff */
[----:B------:R0:W-:Y:S01]  /*4340*/  UTCHMMA gdesc[UR50], gdesc[UR62], tmem[UR5], tmem[UR58], idesc[UR59], UPT ;  /* 0x00ff3a3e320075ea */ /* 0x0001e2000b800005 */
[----:B------:R-:W-:Y:S01]  /*4350*/  UTCHMMA gdesc[UR70], gdesc[UR52], tmem[UR5], tmem[UR68], idesc[UR69], UPT ;  /* 0x00ff4434460075ea */ /* 0x000fe2000b800005 */
[----:B------:R-:W-:Y:S02]  /*4360*/  UIADD3.64 UR76, UPT, UPT, UR16, 0x102, URZ ;  /* 0x00000102104c7897 */ /* 0x000fe4000fffe0ff */
        /* <DEDUP_REMOVED lines=14> */
[----:B------:R-:W-:-:S02]  /*4450*/  UIADD3.64 UR66, UPT, UPT, UR14, 0x700, URZ ;  /* 0x000007000e427897 */ /* 0x000fc4000fffe0ff */
[----:B------:R1:W-:Y:S01]  /*4460*/  UTCHMMA gdesc[UR54], gdesc[UR56], tmem[UR5], tmem[UR18], idesc[UR19], UPT ;  /* 0x00ff1238360075ea */ /* 0x0003e2000b800005 */
[----:B------:R-:W-:Y:S01]  /*4470*/  UMOV UR31, 0x4048010 ;  /* 0x04048010001f7882 */ /* 0x000fe20000000000 */
[----:B------:R-:W-:Y:S01]  /*4480*/  UMOV UR32, 0x0 ;  /* 0x0000000000207882 */ /* 0x000fe20000000000 */
[----:B------:R-:W-:Y:S01]  /*4490*/  UMOV UR33, 0x4048010 ;  /* 0x0404801000217882 */ /* 0x000fe20000000000 */
[----:B0-----:R-:W-:Y:S02]  /*44a0*/  UIADD3.64 UR60, UPT, UPT, UR16, 0x17e, URZ ;  /* 0x0000017e103c7897 */ /* 0x001fe4000fffe0ff */
[----:B------:R-:W-:Y:S02]  /*44b0*/  UIADD3.64 UR62, UPT, UPT, UR14, 0x600, URZ ;  /* 0x000006000e3e7897 */ /* 0x000fe4000fffe0ff */
[----:B------:R-:W-:Y:S02]  /*44c0*/  UIADD3.64 UR64, UPT, UPT, UR16, 0x180, URZ ;  /* 0x0000018010407897 */ /* 0x000fe4000fffe0ff */
[----:B-1----:R-:W-:-:S02]  /*44d0*/  UIADD3.64 UR54, UPT, UPT, UR16, 0x184, URZ ;  /* 0x0000018410367897 */ /* 0x002fc4000fffe0ff */
[----:B------:R-:W-:Y:S01]  /*44e0*/  UIADD3.64 UR18, UPT, UPT, UR14, 0x780, URZ ;  /* 0x000007800e127897 */ /* 0x000fe2000fffe0ff */
[----:B------:R0:W-:Y:S01]  /*44f0*/  UTCHMMA gdesc[UR58], gdesc[UR60], tmem[UR5], tmem[UR20], idesc[UR21], UPT ;  /* 0x00ff143c3a0075ea */ /* 0x0001e2000b800005 */
[----:B------:R-:W-:Y:S02]  /*4500*/  UIADD3.64 UR56, UPT, UPT, UR16, 0x1fe, URZ ;  /* 0x000001fe10387897 */ /* 0x000fe4000fffe0ff */
[----:B------:R-:W-:Y:S01]  /*4510*/  UIADD3.64 UR72, UPT, UPT, UR14, 0x880, URZ ;  /* 0x000008800e487897 */ /* 0x000fe2000fffe0ff */
[----:B------:R1:W-:Y:S01]  /*4520*/  UTCHMMA gdesc[UR62], gdesc[UR64], tmem[UR5], tmem[UR22], idesc[UR23], UPT ;  /* 0x00ff16403e0075ea */ /* 0x0003e2000b800005 */
[----:B------:R-:W-:Y:S01]  /*4530*/  UIADD3.64 UR74, UPT, UPT, UR14, 0x900, URZ ;  /* 0x000009000e4a7897 */ /* 0x000fe2000fffe0ff */
[----:B------:R2:W-:Y:S01]  /*4540*/  UTCHMMA gdesc[UR70], gdesc[UR68], tmem[UR5], tmem[UR24], idesc[UR25], UPT ;  /* 0x00ff1844460075ea */ /* 0x0005e2000b800005 */
[----:B------:R-:W-:Y:S01]  /*4550*/  UIADD3.64 UR76, UPT, UPT, UR16, 0x204, URZ ;  /* 0x00000204104c7897 */ /* 0x000fe2000fffe0ff */
[----:B------:R3:W-:Y:S01]  /*4560*/  UTCHMMA gdesc[UR66], gdesc[UR54], tmem[UR5], tmem[UR26], idesc[UR27], UPT ;  /* 0x00ff1a36420075ea */ /* 0x0007e2000b800005 */
[----:B------:R-:W-:Y:S01]  /*4570*/  UMOV UR34, 0x0 ;  /* 0x0000000000227882 */ /* 0x000fe20000000000 */
[----:B0-----:R-:W-:Y:S01]  /*4580*/  UIADD3.64 UR20, UPT, UPT, UR14, 0x800, URZ ;  /* 0x000008000e147897 */ /* 0x001fe2000fffe0ff */
[----:B------:R0:W-:Y:S01]  /*4590*/  UTCHMMA gdesc[UR18], gdesc[UR56], tmem[UR5], tmem[UR28], idesc[UR29], UPT ;  /* 0x00ff1c38120075ea */ /* 0x0001e2000b800005 */
[----:B------:R-:W-:-:S02]  /*45a0*/  UIADD3.64 UR58, UPT, UPT, UR16, 0x200, URZ ;  /* 0x00000200103a7897 */ /* 0x000fc4000fffe0ff */
[----:B-1----:R-:W-:Y:S02]  /*45b0*/  UIADD3.64 UR22, UPT, UPT, UR16, 0x202, URZ ;  /* 0x0000020210167897 */ /* 0x002fe4000fffe0ff */
[----:B------:R-:W-:Y:S02]  /*45c0*/  UIADD3.64 UR62, UPT, UPT, UR14, 0x980, URZ ;  /* 0x000009800e3e7897 */ /* 0x000fe4000fffe0ff */
[----:B--2---:R-:W-:Y:S02]  /*45d0*/  UIADD3.64 UR24, UPT, UPT, UR16, 0x27e, URZ ;  /* 0x0000027e10187897 */ /* 0x004fe4000fffe0ff */
[----:B------:R-:W-:Y:S01]  /*45e0*/  UIADD3.64 UR60, UPT, UPT, UR14, 0xa00, URZ ;  /* 0x00000a000e3c7897 */ /* 0x000fe2000fffe0ff */
[----:B------:R1:W-:Y:S01]  /*45f0*/  UTCHMMA gdesc[UR20], gdesc[UR58], tmem[UR5], tmem[UR30], idesc[UR31], UPT ;  /* 0x00ff1e3a140075ea */ /* 0x0003e2000b800005 */
[----:B---3--:R-:W-:Y:S01]  /*4600*/  UIADD3.64 UR26, UPT, UPT, UR16, 0x280, URZ ;  /* 0x00000280101a7897 */ /* 0x008fe2000fffe0ff */
[----:B------:R2:W-:Y:S01]  /*4610*/  UTCHMMA gdesc[UR72], gdesc[UR22], tmem[UR5], tmem[UR32], idesc[UR33], UPT ;  /* 0x00ff2016480075ea */ /* 0x0005e2000b800005 */
[----:B------:R-:W-:-:S02]  /*4620*/  UIADD3.64 UR54, UPT, UPT, UR14, 0xa80, URZ ;  /* 0x00000a800e367897 */ /* 0x000fc4000fffe0ff */
[----:B------:R-:W-:Y:S02]  /*4630*/  UIADD3.64 UR64, UPT, UPT, UR16, 0x282, URZ ;  /* 0x0000028210407897 */ /* 0x000fe4000fffe0ff */
[----:B0-----:R-:W-:Y:S02]  /*4640*/  UIADD3.64 UR18, UPT, UPT, UR14, 0xb00, URZ ;  /* 0x00000b000e127897 */ /* 0x001fe4000fffe0ff */
[----:B------:R-:W-:Y:S01]  /*4650*/  UIADD3.64 UR28, UPT, UPT, UR16, 0x284, URZ ;  /* 0x00000284101c7897 */ /* 0x000fe2000fffe0ff */
[----:B------:R-:W-:Y:S01]  /*4660*/  UMOV UR35, 0x4048010 ;  /* 0x0404801000237882 */ /* 0x000fe20000000000 */
[----:B------:R-:W-:Y:S01]  /*4670*/  UIADD3.64 UR68, UPT, UPT, UR14, 0xb80, URZ ;  /* 0x00000b800e447897 */ /* 0x000fe2000fffe0ff */
[----:B------:R0:W-:Y:S01]  /*4680*/  UTCHMMA gdesc[UR74], gdesc[UR76], tmem[UR5], tmem[UR34], idesc[UR35], UPT ;  /* 0x00ff224c4a0075ea */ /* 0x0001e2000b800005 */
[----:B-1----:R-:W-:Y:S02]  /*4690*/  UIADD3.64 UR20, UPT, UPT, UR16, 0x2fe, URZ ;  /* 0x000002fe10147897 */ /* 0x002fe4000fffe0ff */
[----:B------:R-:W-:-:S02]  /*46a0*/  UIADD3.64 UR70, UPT, UPT, UR14, 0xc00, URZ ;  /* 0x00000c000e467897 */ /* 0x000fc4000fffe0ff */
[----:B------:R-:W-:Y:S01]  /*46b0*/  UIADD3.64 UR66, UPT, UPT, UR16, 0x300, URZ ;  /* 0x0000030010427897 */ /* 0x000fe2000fffe0ff */
[----:B------:R-:W-:Y:S01]  /*46c0*/  UMOV UR36, 0x0 ;  /* 0x0000000000247882 */ /* 0x000fe20000000000 */
[----:B------:R-:W-:Y:S01]  /*46d0*/  UMOV UR37, 0x4048010 ;  /* 0x0404801000257882 */ /* 0x000fe20000000000 */
[----:B--2---:R-:W-:Y:S01]  /*46e0*/  UIADD3.64 UR22, UPT, UPT, UR14, 0xc80, URZ ;  /* 0x00000c800e167897 */ /* 0x004fe2000fffe0ff */
[----:B------:R1:W-:Y:S01]  /*46f0*/  UTCHMMA gdesc[UR62], gdesc[UR24], tmem[UR5], tmem[UR36], idesc[UR37], UPT ;  /* 0x00ff24183e0075ea */ /* 0x0003e2000b800005 */
[----:B------:R-:W-:Y:S02]  /*4700*/  UIADD3.64 UR30, UPT, UPT, UR16, 0x302, URZ ;  /* 0x00000302101e7897 */ /* 0x000fe4000fffe0ff */
[----:B------:R-:W-:Y:S02]  /*4710*/  UIADD3.64 UR56, UPT, UPT, UR14, 0xd00, URZ ;  /* 0x00000d000e387897 */ /* 0x000fe4000fffe0ff */
[----:B0-----:R-:W-:Y:S02]  /*4720*/  UIADD3.64 UR34, UPT, UPT, UR16, 0x304, URZ ;  /* 0x0000030410227897 */ /* 0x001fe4000fffe0ff */
[----:B------:R-:W-:-:S02]  /*4730*/  UIADD3.64 UR58, UPT, UPT, UR14, 0xd80, URZ ;  /* 0x00000d800e3a7897 */ /* 0x000fc4000fffe0ff */
[----:B------:R-:W-:Y:S01]  /*4740*/  UIADD3.64 UR32, UPT, UPT, UR16, 0x37e, URZ ;  /* 0x0000037e10207897 */ /* 0x000fe2000fffe0ff */
[----:B------:R-:W-:Y:S01]  /*4750*/  UMOV UR76, 0x0 ;  /* 0x00000000004c7882 */ /* 0x000fe20000000000 */
[----:B------:R-:W-:Y:S01]  /*4760*/  UMOV UR77, 0x4048010 ;  /* 0x04048010004d7882 */ /* 0x000fe20000000000 */
[----:B-1----:R-:W-:Y:S01]  /*4770*/  UIADD3.64 UR24, UPT, UPT, UR14, 0xe00, URZ ;  /* 0x00000e000e187897 */ /* 0x002fe2000fffe0ff */
[----:B------:R0:W-:Y:S01]  /*4780*/  UTCHMMA gdesc[UR60], gdesc[UR26], tmem[UR5], tmem[UR76], idesc[UR77], UPT ;  /* 0x00ff4c1a3c0075ea */ /* 0x0001e2000b800005 */
[----:B------:R-:W-:Y:S01]  /*4790*/  UIADD3.64 UR36, UPT, UPT, UR16, 0x380, URZ ;  /* 0x0000038010247897 */ /* 0x000fe2000fffe0ff */
[----:B------:R-:W-:Y:S01]  /*47a0*/  UMOV UR62, 0x0 ;  /* 0x00000000003e7882 */ /* 0x000fe20000000000 */
[----:B------:R-:W-:Y:S01]  /*47b0*/  UMOV UR63, 0x4048010 ;  /* 0x04048010003f7882 */ /* 0x000fe20000000000 */
[----:B------:R-:W-:Y:S01]  /*47c0*/  UIADD3.64 UR72, UPT, UPT, UR14, 0xe80, URZ ;  /* 0x00000e800e487897 */ /* 0x000fe2000fffe0ff */
[----:B------:R0:W-:Y:S01]  /*47d0*/  UTCHMMA gdesc[UR54], gdesc[UR64], tmem[UR5], tmem[UR62], idesc[UR63], UPT ;  /* 0x00ff3e40360075ea */ /* 0x0001e2000b800005 */
[----:B------:R-:W-:Y:S01]  /*47e0*/  UIADD3.64 UR74, UPT, UPT, UR16, 0x382, URZ ;  /* 0x00000382104a7897 */ /* 0x000fe2000fffe0ff */
[----:B------:R0:W-:Y:S01]  /*47f0*/  UTCHMMA gdesc[UR18], gdesc[UR28], tmem[UR5], tmem[UR76], idesc[UR77], UPT ;  /* 0x00ff4c1c120075ea */ /* 0x0001e2000b800005 */
[----:B------:R-:W-:Y:S01]  /*4800*/  UMOV UR38, 0x0 ;  /* 0x0000000000267882 */ /* 0x000fe20000000000 */
[----:B------:R-:W-:Y:S01]  /*4810*/  UMOV UR39, 0x4048010 ;  /* 0x0404801000277882 */ /* 0x000fe20000000000 */
[----:B------:R-:W-:Y:S01]  /*4820*/  UIADD3.64 UR14, UPT, UPT, UR14, 0xf00, URZ ;  /* 0x00000f000e0e7897 */ /* 0x000fe2000fffe0ff */
[----:B------:R0:W-:Y:S01]  /*4830*/  UTCHMMA gdesc[UR68], gdesc[UR20], tmem[UR5], tmem[UR38], idesc[UR39], UPT ;  /* 0x00ff2614440075ea */ /* 0x0001e2000b800005 */
[----:B------:R-:W-:Y:S01]  /*4840*/  UIADD3.64 UR16, UPT, UPT, UR16, 0x384, URZ ;  /* 0x0000038410107897 */ /* 0x000fe2000fffe0ff */
[----:B------:R-:W-:Y:S01]  /*4850*/  UMOV UR40, 0x0 ;  /* 0x0000000000287882 */ /* 0x000fe20000000000 */
[----:B------:R-:W-:Y:S01]  /*4860*/  UMOV UR41, 0x4048010 ;  /* 0x0404801000297882 */ /* 0x000fe20000000000 */
[----:B------:R-:W-:Y:S01]  /*4870*/  UMOV UR42, 0x0 ;  /* 0x00000000002a7882 */ /* 0x000fe20000000000 */
[----:B------:R-:W-:Y:S01]  /*4880*/  UMOV UR43, 0x4048010 ;  /* 0x04048010002b7882 */ /* 0x000fe20000000000 */
[----:B------:R-:W-:Y:S01]  /*4890*/  UMOV UR44, 0x0 ;  /* 0x00000000002c7882 */ /* 0x000fe20000000000 */
[----:B------:R-:W-:Y:S01]  /*48a0*/  UMOV UR45, 0x4048010 ;  /* 0x04048010002d7882 */ /* 0x000fe20000000000 */
[----:B------:R0:W-:Y:S01]  /*48b0*/  UTCHMMA gdesc[UR70], gdesc[UR66], tmem[UR5], tmem[UR40], idesc[UR41], UPT ;  /* 0x00ff2842460075ea */ /* 0x0001e2000b800005 */
        /* <DEDUP_REMOVED lines=12> */
[----:B------:R0:W-:Y:S01]  /*4980*/  UTCHMMA gdesc[UR72], gdesc[UR74], tmem[UR5], tmem[UR50], idesc[UR51], UPT ;  /* 0x00ff324a480075ea */ /* 0x0001e2000b800005 */
[----:B------:R0:W-:Y:S01]  /*4990*/  UTCHMMA gdesc[UR14], gdesc[UR16], tmem[UR5], tmem[UR52], idesc[UR53], UPT ;  /* 0x00ff34100e0075ea */ /* 0x0001e2000b800005 */
[----:B------:R0:W-:Y:S01]  /*49a0*/  UTCBAR [UR4], URZ ;  /* 0x000000ff040073e9 */ /* 0x0001e200080000ff */
[----:B------:R-:W-:Y:S01]  /*49b0*/  NOP ;  /* 0x0000000000007918 */ /* 0x000fe20000000000 */
.L_x_6:
[----:B------:R-:W-:Y:S05]  /*49c0*/  @!P3 BRA `(.L_x_7) ;  /* 0x000000000008b947 */ /* 0x000fea0003800000 */
[----:B------:R-:W1:Y:S02]  /*49d0*/  SYNCS.PHASECHK.TRANS64.TRYWAIT P0, [UR9+0x14000], RZ ;  /* 0x014000ffff0075a7 */ /* 0x000e640008001109 */
[----:B-1----:R-:W-:Y:S05]  /*49e0*/  @!P0 BRA `(.L_x_8) ;  /* 0x000000a4007c8947 */ /* 0x002fea0003800000 */
.L_x_7:
[----:B------:R-:W3:Y:S01]  /*49f0*/  LDL R4, [R1+0x7c] ;  /* 0x00007c0001047983 */ /* 0x000ee20000100800 */
[----:B------:R-:W1:Y:S01]  /*4a00*/  LDC.64 R212, c[0x0][0x390] ;  /* 0x0000e400ffd47b82 */ /* 0x000e620000000a00 */
[----:B------:R-:W-:Y:S01]  /*4a10*/  PRMT R39, RZ, 0x7610, R39 ;  /* 0x00007610ff277816 */ /* 0x000fe20000000027 */
[----:B------:R-:W4:Y:S01]  /*4a20*/  S2R R44, SR_TID.X ;  /* 0x00000000002c7919 */ /* 0x000f220000002100 */
[----:B------:R-:W-:Y:S02]  /*4a30*/  PRMT R41, RZ, 0x7610, R41 ;  /* 0x00007610ff297816 */ /* 0x000fe40000000029 */
[----:B------:R-:W-:Y:S01]  /*4a40*/  PRMT R43, RZ, 0x7610, R43 ;  /* 0x00007610ff2b7816 */ /* 0x000fe2000000002b */
[----:B------:R-:W5:Y:S02]  /*4a50*/  S2R R12, SR_CTAID.Y ;  /* 0x00000000000c7919 */ /* 0x000f640000002600 */
[----:B------:R-:W0:Y:S01]  /*4a60*/  LDC R28, c[0x0][0x3d8] ;  /* 0x0000f600ff1c7b82 */ /* 0x000e220000000800 */
[----:B------:R-:W-:-:S07]  /*4a70*/  PRMT R45, RZ, 0x7610, R45 ;  /* 0x00007610ff2d7816 */ /* 0x000fce000000002d */
[----:B------:R-:W-:Y:S01]  /*4a80*/  BAR.SYNC.DEFER_BLOCKING 0x0 ;  /* 0x0000000000007b1d */ /* 0x000fe20000010000 */
[----:B------:R-:W-:Y:S02]  /*4a90*/  PRMT R47, RZ, 0x7610, R47 ;  /* 0x00007610ff2f7816 */ /* 0x000fe4000000002f */
[----:B------:R-:W-:Y:S02]  /*4aa0*/  PRMT R49, RZ, 0x7610, R49 ;  /* 0x00007610ff317816 */ /* 0x000fe40000000031 */
[----:B------:R-:W-:-:S03]  /*4ab0*/  PRMT R51, RZ, 0x7610, R51 ;  /* 0x00007610ff337816 */ /* 0x000fc60000000033 */
[----:B------:R-:W2:Y:S01]  /*4ac0*/  LDC R19, c[0x0][0x3d8] ;  /* 0x0000f600ff137b82 */ /* 0x000ea20000000800 */
[----:B------:R-:W-:Y:S02]  /*4ad0*/  PRMT R53, RZ, 0x7610, R53 ;  /* 0x00007610ff357816 */ /* 0x000fe40000000035 */
[----:B------:R-:W-:Y:S02]  /*4ae0*/  PRMT R55, RZ, 0x7610, R55 ;  /* 0x00007610ff377816 */ /* 0x000fe40000000037 */
[----:B------:R-:W-:Y:S02]  /*4af0*/  PRMT R57, RZ, 0x7610, R57 ;  /* 0x00007610ff397816 */ /* 0x000fe40000000039 */
[----:B------:R-:W-:Y:S01]  /*4b00*/  PRMT R59, RZ, 0x7610, R59 ;  /* 0x00007610ff3b7816 */ /* 0x000fe2000000003b */
[----:B------:R-:W0:Y:S01]  /*4b10*/  LDC R21, c[0x0][0x3d8] ;  /* 0x0000f600ff157b82 */ /* 0x000e220000000800 */
[----:B------:R-:W-:Y:S02]  /*4b20*/  PRMT R61, RZ, 0x7610, R61 ;  /* 0x00007610ff3d7816 */ /* 0x000fe4000000003d */
[----:B------:R-:W-:-:S02]  /*4b30*/  PRMT R63, RZ, 0x7610, R63 ;  /* 0x00007610ff3f7816 */ /* 0x000fc4000000003f */
[----:B------:R-:W-:Y:S02]  /*4b40*/  PRMT R65, RZ, 0x7610, R65 ;  /* 0x00007610ff417816 */ /* 0x000fe40000000041 */
[----:B------:R-:W-:Y:S01]  /*4b50*/  PRMT R67, RZ, 0x7610, R67 ;  /* 0x00007610ff437816 */ /* 0x000fe20000000043 */
[----:B------:R-:W0:Y:S01]  /*4b60*/  LDC R27, c[0x0][0x3d8] ;  /* 0x0000f600ff1b7b82 */ /* 0x000e220000000800 */
[----:B------:R-:W-:Y:S02]  /*4b70*/  PRMT R69, RZ, 0x7610, R69 ;  /* 0x00007610ff457816 */ /* 0x000fe40000000045 */
[----:B----4-:R-:W-:Y:S02]  /*4b80*/  LOP3.LUT R46, R44, 0xf, RZ, 0xc0, !PT ;  /* 0x0000000f2c2e7812 */ /* 0x010fe400078ec0ff */
[----:B------:R-:W-:Y:S01]  /*4b90*/  PRMT R71, RZ, 0x7610, R71 ;  /* 0x00007610ff477816 */ /* 0x000fe20000000047 */
[----:B-----5:R-:W-:Y:S02]  /*4ba0*/  IMAD R11, R12, R11, RZ ;  /* 0x0000000b0c0b7224 */ /* 0x020fe400078e02ff */
[----:B------:R-:W-:Y:S01]  /*4bb0*/  IMAD R12, R46, R140, RZ ;  /* 0x0000008c2e0c7224 */ /* 0x000fe200078e02ff */
[----:B------:R-:W4:Y:S01]  /*4bc0*/  LDC R20, c[0x0][0x3d8] ;  /* 0x0000f600ff147b82 */ /* 0x000f220000000800 */
[----:B------:R-:W-:-:S02]  /*4bd0*/  IMAD.SHL.U32 R13, R11, 0x2, RZ ;  /* 0x000000020b0d7824 */ /* 0x000fc400078e00ff */
[----:B------:R-:W-:-:S05]  /*4be0*/  IMAD.SHL.U32 R14, R12, 0x2, RZ ;  /* 0x000000020c0e7824 */ /* 0x000fca00078e00ff */
[----:B-1----:R-:W-:Y:S01]  /*4bf0*/  IADD3 R212, P0, P6, R14, R212, R13 ;  /* 0x000000d40ed47210 */ /* 0x002fe20007e1e00d */
[----:B------:R-:W1:Y:S01]  /*4c00*/  LDC R30, c[0x0][0x3d8] ;  /* 0x0000f600ff1e7b82 */ /* 0x000e620000000800 */
[----:B------:R-:W-:Y:S01]  /*4c10*/  LOP3.LUT R13, R44, 0x1f, RZ, 0xc0, !PT ;  /* 0x0000001f2c0d7812 */ /* 0x000fe200078ec0ff */
[----:B------:R-:W-:-:S03]  /*4c20*/  IMAD.HI R14, R11, 0x2, RZ ;  /* 0x000000020b0e7827 */ /* 0x000fc600078e02ff */
[----:B------:R-:W-:Y:S02]  /*4c30*/  ISETP.GE.U32.AND P5, PT, R13, 0x10, PT ;  /* 0x000000100d00780c */ /* 0x000fe40003fa6070 */
[----:B------:R-:W-:Y:S01]  /*4c40*/  LEA.HI R13, R44, 0x70, RZ, 0x1c ;  /* 0x000000702c0d7811 */ /* 0x000fe200078fe0ff */
[----:B------:R-:W5:Y:S08]  /*4c50*/  LDC R26, c[0x0][0x3d8] ;  /* 0x0000f600ff1a7b82 */ /* 0x000f700000000800 */
[----:B------:R-:W0:Y:S08]  /*4c60*/  LDC R32, c[0x0][0x3d8] ;  /* 0x0000f600ff207b82 */ /* 0x000e300000000800 */
        /* <DEDUP_REMOVED lines=9> */
[----:B------:R-:W0:Y:S01]  /*4d00*/  LDC R42, c[0x0][0x3d8] ;  /* 0x0000f600ff2a7b82 */ /* 0x000e220000000800 */
[----:B------:R-:W0:Y:S07]  /*4d10*/  @!P2 SYNCS.CCTL.IV [UR9+0x14000] ;  /* 0x01400000ff00a9b1 */ /* 0x000e2e0008000009 */
[----:B------:R-:W0:Y:S02]  /*4d20*/  LDC R37, c[0x0][0x3d8] ;  /* 0x0000f600ff257b82 */ /* 0x000e240000000800 */
[----:B0--3--:R-:W-:-:S13]  /*4d30*/  R2UR UR4, R4 ;  /* 0x00000000040472ca */ /* 0x009fda00000e0000 */
[----:B------:R-:W-:Y:S01]  /*4d40*/  LDTM.16dp32bit_t0_t15.x4 R4, tmem[UR4] ;  /* 0x00000004000479ee */ /* 0x000fe20008900000 */
[----:B------:R-:W0:Y:S01]  /*4d50*/  LDTM.16dp32bit_t16_t31.x4 R4, tmem[UR4+0x4] ;  /* 0x00000404000479ee */ /* 0x000e220008920000 */
[----:B------:R-:W-:Y:S01]  /*4d60*/  NOP ;  /* 0x0000000000007918 */ /* 0x000fe20000000000 */
[-C--:B0-----:R-:W-:Y:S01]  /*4d70*/  FMUL R15, R4, R9.reuse ;  /* 0x00000009040f7220 */ /* 0x081fe20000400000 */
[-C--:B------:R-:W-:Y:S01]  /*4d80*/  FMUL R16, R5, R9.reuse ;  /* 0x0000000905107220 */ /* 0x080fe20000400000 */
[-C--:B------:R-:W-:Y:S01]  /*4d90*/  FMUL R17, R6, R9.reuse ;  /* 0x0000000906117220 */ /* 0x080fe20000400000 */
[----:B------:R-:W-:-:S04]  /*4da0*/  FMUL R18, R7, R9 ;  /* 0x0000000907127220 */ /* 0x000fc80000400000 */
[----:B------:R-:W-:Y:S01]  /*4db0*/  FMNMX3 R15, R15, R16, R17, !PT ;  /* 0x000000100f0f7276 */ /* 0x000fe20007800011 */
[----:B------:R-:W-:Y:S01]  /*4dc0*/  IMAD R17, R13, R28, RZ ;  /* 0x0000001c0d117224 */ /* 0x000fe200078e02ff */
[----:B------:R-:W-:Y:S01]  /*4dd0*/  SHF.R.U32.HI R16, RZ, 0x4, R44 ;  /* 0x00000004ff107819 */ /* 0x000fe2000001162c */
[----:B------:R-:W0:Y:S01]  /*4de0*/  LDC R28, c[0x0][0x3d8] ;  /* 0x0000f600ff1c7b82 */ /* 0x000e220000000800 */
[----:B------:R-:W-:Y:S01]  /*4df0*/  FMNMX R22, R18, R15, !PT ;  /* 0x0000000f12167209 */ /* 0x000fe20007800000 */
[----:B------:R-:W-:Y:S01]  /*4e00*/  IMAD.HI R15, R12, 0x2, RZ ;  /* 0x000000020c0f7827 */ /* 0x000fe200078e02ff */
[----:B------:R-:W-:Y:S02]  /*4e10*/  LEA.HI R12, R44, 0x30, RZ, 0x1c ;  /* 0x000000302c0c7811 */ /* 0x000fe400078fe0ff */
[----:B------:R-:W-:Y:S01]  /*4e20*/  SGXT.U32 R11, R16, 0x4 ;  /* 0x00000004100b781a */ /* 0x000fe20000000000 */
[----:B------:R-:W3:Y:S01]  /*4e30*/  SHFL.BFLY PT, R23, R22, 0x10, 0x1f ;  /* 0x0e001f0016177f89 */ /* 0x000ee200000e0000 */
[----:B------:R-:W-:Y:S01]  /*4e40*/  IADD3.X R24, PT, PT, R15, R213, R14, P0, P6 ;  /* 0x000000d50f187210 */ /* 0x000fe200007ec40e */
[----:B--2---:R-:W-:Y:S01]  /*4e50*/  IMAD R16, R12, R19, RZ ;  /* 0x000000130c107224 */ /* 0x004fe200078e02ff */
[C---:B------:R-:W-:Y:S01]  /*4e60*/  LEA.HI R12, R44.reuse, 0xf0, RZ, 0x1c ;  /* 0x000000f02c0c7811 */ /* 0x040fe200078fe0ff */
[----:B----4-:R-:W-:Y:S01]  /*4e70*/  IMAD R15, R11, R20, RZ ;  /* 0x000000140b0f7224 */ /* 0x010fe200078e02ff */
[----:B------:R-:W-:-:S02]  /*4e80*/  LEA.HI R14, R44, 0x170, RZ, 0x1c ;  /* 0x000001702c0e7811 */ /* 0x000fc400078fe0ff */
[----:B------:R-:W-:Y:S01]  /*4e90*/  LEA.HI R11, R44, 0xb0, RZ, 0x1c ;  /* 0x000000b02c0b7811 */ /* 0x000fe200078fe0ff */
[----:B------:R-:W-:Y:S01]  /*4ea0*/  IMAD R19, R12, R21, RZ ;  /* 0x000000150c137224 */ /* 0x000fe200078e02ff */
[----:B------:R-:W-:Y:S01]  /*4eb0*/  LEA.HI R13, R44, 0x130, RZ, 0x1c ;  /* 0x000001302c0d7811 */ /* 0x000fe200078fe0ff */
[----:B------:R-:W-:Y:S01]  /*4ec0*/  IMAD R21, R14, R27, RZ ;  /* 0x0000001b0e157224 */ /* 0x000fe200078e02ff */
[----:B------:R-:W-:Y:S01]  /*4ed0*/  LEA R94, P6, R15, R212, 0x1 ;  /* 0x000000d40f5e7211 */ /* 0x000fe200078c08ff */
[----:B------:R-:W2:Y:S01]  /*4ee0*/  LDC R14, c[0x0][0x3d8] ;  /* 0x0000f600ff0e7b82 */ /* 0x000ea20000000800 */
[----:B-1----:R-:W-:Y:S02]  /*4ef0*/  IMAD R18, R11, R30, RZ ;  /* 0x0000001e0b127224 */ /* 0x002fe400078e02ff */
[----:B-----5:R-:W-:Y:S01]  /*4f00*/  IMAD R11, R26, 0x10, R15 ;  /* 0x000000101a0b7824 */ /* 0x020fe200078e020f */
[----:B------:R-:W-:Y:S01]  /*4f10*/  LEA.HI.X.SX32 R95, R15, R24, 0x1, P6 ;  /* 0x000000180f5f7211 */ /* 0x000fe200030f0eff */
[----:B------:R-:W-:-:S02]  /*4f20*/  IMAD R20, R13, R32, RZ ;  /* 0x000000200d147224 */ /* 0x000fc400078e02ff */
[----:B0-----:R-:W-:Y:S01]  /*4f30*/  IMAD R12, R28, 0x10, R11 ;  /* 0x000000101c0c7824 */ /* 0x001fe200078e020b */
[----:B------:R-:W0:Y:S01]  /*4f40*/  LDC R27, c[0x0][0x3d8] ;  /* 0x0000f600ff1b7b82 */ /* 0x000e220000000800 */
[-C--:B------:R-:W-:Y:S01]  /*4f50*/  LEA R92, P0, R11, R212.reuse, 0x1 ;  /* 0x000000d40b5c7211 */ /* 0x080fe200078008ff */
[----:B------:R-:W-:Y:S01]  /*4f60*/  STL.64 [R1+0x58], R94 ;  /* 0x0000585e01007387 */ /* 0x000fe20000100a00 */
[----:B------:R-:W-:Y:S01]  /*4f70*/  IMAD R13, R25, 0x20, R12 ;  /* 0x00000020190d7824 */ /* 0x000fe200078e020c */
[----:B---3--:R-:W-:Y:S02]  /*4f80*/  FMNMX R23, R22, R23, !PT ;  /* 0x0000001716177209 */ /* 0x008fe40007800000 */
[----:B------:R-:W-:Y:S02]  /*4f90*/  LOP3.LUT R22, R44, 0x60, RZ, 0xc0, !PT ;  /* 0x000000602c167812 */ /* 0x000fe400078ec0ff */
[----:B------:R-:W1:Y:S01]  /*4fa0*/  LDC R30, c[0x0][0x3d8] ;  /* 0x0000f600ff1e7b82 */ /* 0x000e620000000800 */
[----:B------:R-:W-:-:S02]  /*4fb0*/  LEA R90, P6, R12, R212, 0x1 ;  /* 0x000000d40c5a7211 */ /* 0x000fc400078c08ff */
[----:B------:R-:W-:Y:S01]  /*4fc0*/  IMAD R22, R46, 0x2, R22 ;  /* 0x000000022e167824 */ /* 0x000fe200078e0216 */
[----:B------:R-:W-:Y:S01]  /*4fd0*/  LEA.HI.X.SX32 R93, R11, R24, 0x1, P0 ;  /* 0x000000180b5d7211 */ /* 0x000fe200000f0eff */
[----:B------:R-:W3:Y:S01]  /*4fe0*/  S2R R46, SR_TID.X ;  /* 0x00000000002e7919 */ /* 0x000ee20000002100 */
[----:B------:R-:W-:Y:S02]  /*4ff0*/  LEA R88, P0, R16, R212, 0x1 ;  /* 0x000000d410587211 */ /* 0x000fe400078008ff */
[----:B------:R-:W4:Y:S01]  /*5000*/  LDC R32, c[0x0][0x3d8] ;  /* 0x0000f600ff207b82 */ /* 0x000f220000000800 */
[----:B--2---:R-:W-:Y:S02]  /*5010*/  LEA R14, R14, R13, 0x4 ;  /* 0x0000000d0e0e7211 */ /* 0x004fe400078e20ff */
[----:B------:R-:W-:Y:S01]  /*5020*/  R2UR UR13, R0 ;  /* 0x00000000000d72ca */ /* 0x000fe200000e0000 */
[----:B------:R-:W-:Y:S01]  /*5030*/  UIADD3 UR4, UPT, UPT, UR8, 0x110, URZ ;  /* 0x0000011008047890 */ /* 0x000fe2000fffe0ff */
[----:B------:R-:W-:Y:S01]  /*5040*/  LEA.HI.X.SX32 R91, R12, R24, 0x1, P6 ;  /* 0x000000180c5b7211 */ /* 0x000fe200030f0eff */
[----:B------:R-:W-:Y:S01]  /*5050*/  STL.64 [R1+0x50], R92 ;  /* 0x0000505c01007387 */ /* 0x000fe20000100a00 */
[----:B------:R-:W-:Y:S01]  /*5060*/  LEA R86, P6, R13, R212, 0x1 ;  /* 0x000000d40d567211 */ /* 0x000fe200078c08ff */
[----:B0-----:R-:W-:Y:S01]  /*5070*/  IMAD R11, R27, 0x10, R14 ;  /* 0x000000101b0b7824 */ /* 0x001fe200078e020e */
[----:B------:R-:W-:Y:S01]  /*5080*/  LEA.HI.X.SX32 R89, R16, R24, 0x1, P0 ;  /* 0x0000001810597211 */ /* 0x000fe200000f0eff */
[----:B------:R-:W0:Y:S01]  /*5090*/  LDC R26, c[0x0][0x3d8] ;  /* 0x0000f600ff1a7b82 */ /* 0x000e220000000800 */
[----:B------:R-:W-:Y:S01]  /*50a0*/  LEA R84, P0, R14, R212, 0x1 ;  /* 0x000000d40e547211 */ /* 0x000fe200078008ff */
[----:B------:R-:W-:Y:S01]  /*50b0*/  STL.64 [R1+0x48], R90 ;  /* 0x0000485a01007387 */ /* 0x000fe20000100a00 */
[----:B------:R-:W-:-:S02]  /*50c0*/  LEA.HI.X.SX32 R87, R13, R24, 0x1, P6 ;  /* 0x000000180d577211 */ /* 0x000fc400030f0eff */
[----:B------:R-:W-:Y:S01]  /*50d0*/  LEA R82, P6, R11, R212, 0x1 ;  /* 0x000000d40b527211 */ /* 0x000fe200078c08ff */
[----:B-1----:R-:W-:Y:S01]  /*50e0*/  IMAD R12, R30, 0x20, R11 ;  /* 0x000000201e0c7824 */ /* 0x002fe200078e020b */
[----:B------:R-:W-:Y:S01]  /*50f0*/  LEA.HI.X.SX32 R85, R14, R24, 0x1, P0 ;  /* 0x000000180e557211 */ /* 0x000fe200000f0eff */
[----:B------:R-:W1:Y:S01]  /*5100*/  LDC R16, c[0x0][0x3d8] ;  /* 0x0000f600ff107b82 */ /* 0x000e620000000800 */
[----:B------:R-:W-:Y:S01]  /*5110*/  LEA R80, P0, R17, R212, 0x1 ;  /* 0x000000d411507211 */ /* 0x000fe200078008ff */
[----:B------:R-:W-:Y:S01]  /*5120*/  IMAD R13, R29, 0x10, R12 ;  /* 0x000000101d0d7824 */ /* 0x000fe200078e020c */
[----:B------:R-:W-:Y:S01]  /*5130*/  LEA.HI.X.SX32 R83, R11, R24, 0x1, P6 ;  /* 0x000000180b537211 */ /* 0x000fe200030f0eff */
[----:B------:R-:W-:Y:S01]  /*5140*/  STL.64 [R1+0x40], R88 ;  /* 0x0000405801007387 */ /* 0x000fe20000100a00 */
[----:B------:R-:W-:Y:S01]  /*5150*/  LEA R78, P6, R12, R212, 0x1 ;  /* 0x000000d40c4e7211 */ /* 0x000fe200078c08ff */
[----:B----4-:R-:W-:Y:S01]  /*5160*/  IMAD R11, R32, 0x10, R13 ;  /* 0x00000010200b7824 */ /* 0x010fe200078e020d */
[----:B------:R-:W-:Y:S01]  /*5170*/  LEA.HI.X.SX32 R81, R17, R24, 0x1, P0 ;  /* 0x0000001811517211 */ /* 0x000fe200000f0eff */
[----:B------:R-:W2:Y:S01]  /*5180*/  LDC R15, c[0x0][0x3d8] ;  /* 0x0000f600ff0f7b82 */ /* 0x000ea20000000800 */
[----:B------:R-:W-:Y:S01]  /*5190*/  LEA R76, P0, R13, R212, 0x1 ;  /* 0x000000d40d4c7211 */ /* 0x000fe200078008ff */
[----:B------:R-:W-:Y:S01]  /*51a0*/  STL.64 [R1+0x38], R86 ;  /* 0x0000385601007387 */ /* 0x000fe20000100a00 */
[----:B------:R-:W-:Y:S01]  /*51b0*/  LEA.HI.X.SX32 R79, R12, R24, 0x1, P6 ;  /* 0x000000180c4f7211 */ /* 0x000fe200030f0eff */
[----:B------:R-:W-:Y:S01]  /*51c0*/  IMAD R12, R34, 0x20, R11 ;  /* 0x00000020220c7824 */ /* 0x000fe200078e020b */
[----:B------:R-:W-:-:S02]  /*51d0*/  LEA R74, P6, R11, R212, 0x1 ;  /* 0x000000d40b4a7211 */ /* 0x000fc400078c08ff */
[----:B---3--:R-:W-:Y:S01]  /*51e0*/  LOP3.LUT R46, R46, 0xff, RZ, 0xc0, !PT ;  /* 0x000000ff2e2e7812 */ /* 0x008fe200078ec0ff */
[----:B------:R-:W3:Y:S01]  /*51f0*/  LDC R17, c[0x0][0x3d8] ;  /* 0x0000f600ff117b82 */ /* 0x000ee20000000800 */
[----:B------:R-:W-:Y:S01]  /*5200*/  LEA.HI.X.SX32 R77, R13, R24, 0x1, P0 ;  /* 0x000000180d4d7211 */ /* 0x000fe200000f0eff */
[----:B------:R-:W-:Y:S01]  /*5210*/  IMAD R13, R31, 0x10, R12 ;  /* 0x000000101f0d7824 */ /* 0x000fe200078e020c */
[----:B------:R-:W-:Y:S02]  /*5220*/  LEA R72, P0, R18, R212, 0x1 ;  /* 0x000000d412487211 */ /* 0x000fe400078008ff */
[----:B------:R-:W-:Y:S01]  /*5230*/  PRMT R25, RZ, 0x7610, R25 ;  /* 0x00007610ff197816 */ /* 0x000fe20000000019 */
[----:B------:R-:W-:Y:S01]  /*5240*/  UIADD3 UR12, UPT, UPT, UR13, UR12, UR4 ;  /* 0x0000000c0d0c7290 */ /* 0x000fe2000fffe004 */
[----:B------:R-:W-:Y:S01]  /*5250*/  LEA.HI.X.SX32 R75, R11, R24, 0x1, P6 ;  /* 0x000000180b4b7211 */ /* 0x000fe200030f0eff */
[----:B------:R-:W-:Y:S01]  /*5260*/  IMAD R11, R36, 0x10, R13 ;  /* 0x00000010240b7824 */ /* 0x000fe200078e020d */
[----:B------:R-:W-:Y:S01]  /*5270*/  LEA R250, P6, R12, R212, 0x1 ;  /* 0x000000d40cfa7211 */ /* 0x000fe200078c08ff */
[----:B------:R-:W-:Y:S01]  /*5280*/  STL.64 [R1+0x30], R84 ;  /* 0x0000305401007387 */ /* 0x000fe20000100a00 */
[----:B------:R-:W-:-:S02]  /*5290*/  LEA.HI.X.SX32 R73, R18, R24, 0x1, P0 ;  /* 0x0000001812497211 */ /* 0x000fc400000f0eff */
[----:B------:R-:W-:Y:S01]  /*52a0*/  LEA.HI R14, R46, R22, RZ, 0x19 ;  /* 0x000000162e0e7211 */ /* 0x000fe200078fc8ff */
[----:B------:R-:W4:Y:S01]  /*52b0*/  LDC R18, c[0x0][0x3d8] ;  /* 0x0000f600ff127b82 */ /* 0x000f220000000800 */
[C---:B------:R-:W-:Y:S01]  /*52c0*/  LEA R248, P0, R13.reuse, R212, 0x1 ;  /* 0x000000d40df87211 */ /* 0x040fe200078008ff */
[----:B------:R-:W-:Y:S01]  /*52d0*/  STL.64 [R1+0x28], R82 ;  /* 0x0000285201007387 */ /* 0x000fe20000100a00 */
[-C--:B------:R-:W-:Y:S02]  /*52e0*/  LEA.HI.X.SX32 R251, R12, R24.reuse, 0x1, P6 ;  /* 0x000000180cfb7211 */ /* 0x080fe400030f0eff */
[----:B------:R-:W-:Y:S01]  /*52f0*/  LEA R12, R38, R11, 0x5 ;  /* 0x0000000b260c7211 */ /* 0x000fe200078e28ff */
[----:B------:R-:W-:Y:S01]  /*5300*/  STL.64 [R1+0x20], R80 ;  /* 0x0000205001007387 */ /* 0x000fe20000100a00 */
[----:B------:R-:W-:Y:S02]  /*5310*/  LEA R30, R14, UR9, 0x2 ;  /* 0x000000090e1e7c11 */ /* 0x000fe4000f8e10ff */
[----:B------:R-:W-:Y:S01]  /*5320*/  LEA.HI.X.SX32 R249, R13, R24, 0x1, P0 ;  /* 0x000000180df97211 */ /* 0x000fe200000f0eff */
[----:B------:R-:W-:Y:S01]  /*5330*/  IMAD R13, R33, 0x10, R12 ;  /* 0x00000010210d7824 */ /* 0x000fe200078e020c */
[-C--:B------:R-:W-:Y:S01]  /*5340*/  LEA R246, P0, R11, R212.reuse, 0x1 ;  /* 0x000000d40bf67211 */ /* 0x080fe200078008ff */
[----:B------:R5:W-:Y:S01]  /*5350*/  @!P5 STS [R30+0x10000], R23 ;  /* 0x010000171e00d388 */ /* 0x000be20000000800 */
[----:B------:R-:W-:Y:S01]  /*5360*/  LEA R244, P6, R19, R212, 0x1 ;  /* 0x000000d413f47211 */ /* 0x000fe200078c08ff */
[----:B------:R-:W2:Y:S01]  /*5370*/  LDC R14, c[0x0][0x3d8] ;  /* 0x0000f600ff0e7b82 */ /* 0x000ea20000000800 */
[----:B------:R-:W-:Y:S01]  /*5380*/  LEA.HI.X.SX32 R247, R11, R24, 0x1, P0 ;  /* 0x000000180bf77211 */ /* 0x000fe200000f0eff */
[----:B------:R-:W-:Y:S01]  /*5390*/  IMAD R11, R40, 0x10, R13 ;  /* 0x00000010280b7824 */ /* 0x000fe200078e020d */
[----:B------:R-:W-:Y:S01]  /*53a0*/  LEA R242, P0, R12, R212, 0x1 ;  /* 0x000000d40cf27211 */ /* 0x000fe200078008ff */
[----:B------:R-:W-:Y:S01]  /*53b0*/  STL.64 [R1+0x18], R78 ;  /* 0x0000184e01007387 */ /* 0x000fe20000100a00 */
[----:B------:R-:W-:-:S02]  /*53c0*/  LEA.HI.X.SX32 R245, R19, R24, 0x1, P6 ;  /* 0x0000001813f57211 */ /* 0x000fc400030f0eff */
[----:B------:R-:W-:Y:S01]  /*53d0*/  LEA.HI.X.SX32 R243, R12, R24, 0x1, P0 ;  /* 0x000000180cf37211 */ /* 0x000fe200000f0eff */
[----:B------:R-:W-:Y:S01]  /*53e0*/  BAR.SYNC.DEFER_BLOCKING 0x0 ;  /* 0x0000000000007b1d */ /* 0x000fe20000010000 */
[-C--:B------:R-:W-:Y:S01]  /*53f0*/  LEA R240, P6, R13, R212.reuse, 0x1 ;  /* 0x000000d40df07211 */ /* 0x080fe200078c08ff */
[----:B0-----:R-:W-:Y:S01]  /*5400*/  IMAD R12, R26, 0x20, R11 ;  /* 0x000000201a0c7824 */ /* 0x001fe200078e020b */
[----:B------:R-:W-:Y:S02]  /*5410*/  LEA R238, P0, R11, R212, 0x1 ;  /* 0x000000d40bee7211 */ /* 0x000fe400078008ff */
[-C--:B------:R-:W-:Y:S02]  /*5420*/  LEA.HI.X.SX32 R241, R13, R24.reuse, 0x1, P6 ;  /* 0x000000180df17211 */ /* 0x080fe400030f0eff */
[----:B------:R-:W-:Y:S01]  /*5430*/  LEA.HI.X.SX32 R239, R11, R24, 0x1, P0 ;  /* 0x000000180bef7211 */ /* 0x000fe200000f0eff */
[----:B------:R-:W0:Y:S01]  /*5440*/  LDC R13, c[0x0][0x3d8] ;  /* 0x0000f600ff0d7b82 */ /* 0x000e220000000800 */
[----:B------:R-:W-:Y:S01]  /*5450*/  ISETP.GE.U32.AND P6, PT, R46, 0x80, PT ;  /* 0x000000802e00780c */ /* 0x000fe20003fc6070 */
[----:B------:R-:W-:Y:S01]  /*5460*/  IMAD R11, R35, 0x10, R12 ;  /* 0x00000010230b7824 */ /* 0x000fe200078e020c */
[----:B------:R-:W-:Y:S01]  /*5470*/  LEA R236, P0, R20, R212, 0x1 ;  /* 0x000000d414ec7211 */ /* 0x000fe200078008ff */
[----:B------:R-:W-:Y:S01]  /*5480*/  STL.64 [R1+0x10], R76 ;  /* 0x0000104c01007387 */ /* 0x000fe20000100a00 */
[----:B------:R-:W-:-:S02]  /*5490*/  LEA R28, R46, UR9, 0x2 ;  /* 0x000000092e1c7c11 */ /* 0x000fc4000f8e10ff */
[----:B------:R-:W-:Y:S01]  /*54a0*/  LEA.HI.X.SX32 R237, R20, R24, 0x1, P0 ;  /* 0x0000001814ed7211 */ /* 0x000fe200000f0eff */
[----:B------:R-:W-:Y:S01]  /*54b0*/  STL.64 [R1+0x8], R74 ;  /* 0x0000084a01007387 */ /* 0x000fe20000100a00 */
[C---:B------:R-:W-:Y:S01]  /*54c0*/  LEA R234, P0, R12.reuse, R212, 0x1 ;  /* 0x000000d40cea7211 */ /* 0x040fe200078008ff */
[----:B------:R-:W3:Y:S01]  /*54d0*/  LDC R20, c[0x0][0x3d8] ;  /* 0x0000f600ff147b82 */ /* 0x000ee20000000800 */
[----:B------:R-:W-:Y:S01]  /*54e0*/  PRMT R19, RZ, 0x7610, R19 ;  /* 0x00007610ff137816 */ /* 0x000fe20000000013 */
[----:B------:R-:W-:Y:S01]  /*54f0*/  STL.64 [R1], R72 ;  /* 0x0000004801007387 */ /* 0x000fe20000100a00 */
[----:B------:R-:W-:Y:S01]  /*5500*/  LEA.HI.X.SX32 R235, R12, R24, 0x1, P0 ;  /* 0x000000180ceb7211 */ /* 0x000fe200000f0eff */
[----:B------:R-:W-:Y:S01]  /*5510*/  IMAD R12, R42, 0x10, R11 ;  /* 0x000000102a0c7824 */ /* 0x000fe200078e020b */
[----:B------:R-:W-:Y:S01]  /*5520*/  LEA R232, P0, R11, R212, 0x1 ;  /* 0x000000d40be87211 */ /* 0x000fe200078008ff */
[----:B------:R-:W3:Y:S01]  /*5530*/  @!P6 LDS R10, [R28+0x10000] ;  /* 0x010000001c0ae984 */ /* 0x000ee20000000800 */
[----:B-----5:R-:W-:-:S02]  /*5540*/  PRMT R23, RZ, 0x7610, R23 ;  /* 0x00007610ff177816 */ /* 0x020fc40000000017 */
[----:B------:R-:W-:Y:S01]  /*5550*/  LEA.HI.X.SX32 R233, R11, R24, 0x1, P0 ;  /* 0x000000180be97211 */ /* 0x000fe200000f0eff */
[----:B------:R-:W-:Y:S01]  /*5560*/  STL [R1+0x74], R30 ;  /* 0x0000741e01007387 */ /* 0x000fe20000100800 */
[----:B------:R-:W-:Y:S02]  /*5570*/  LEA R230, P0, R12, R212, 0x1 ;  /* 0x000000d40ce67211 */ /* 0x000fe400078008ff */
[----:B------:R-:W-:Y:S01]  /*5580*/  LEA.HI R11, R44, 0x1b0, RZ, 0x1c ;  /* 0x000001b02c0b7811 */ /* 0x000fe200078fe0ff */
[----:B------:R-:W-:Y:S01]  /*5590*/  STL [R1+0x158], R28 ;  /* 0x0001581c01007387 */ /* 0x000fe20000100800 */
[----:B------:R-:W-:Y:S01]  /*55a0*/  LEA.HI.X.SX32 R231, R12, R24, 0x1, P0 ;  /* 0x000000180ce77211 */ /* 0x000fe200000f0eff */
[----:B------:R-:W-:Y:S01]  /*55b0*/  IMAD R12, R37, 0x20, R12 ;  /* 0x00000020250c7824 */ /* 0x000fe200078e020c */
[----:B------:R-:W-:Y:S01]  /*55c0*/  LEA R228, P0, R21, R212, 0x1 ;  /* 0x000000d415e47211 */ /* 0x000fe200078008ff */
[----:B-1----:R-:W-:Y:S01]  /*55d0*/  IMAD R11, R11, R16, RZ ;  /* 0x000000100b0b7224 */ /* 0x002fe200078e02ff */
[----:B------:R-:W-:-:S02]  /*55e0*/  PRMT R27, RZ, 0x7610, R27 ;  /* 0x00007610ff1b7816 */ /* 0x000fc4000000001b */
[----:B------:R-:W-:Y:S02]  /*55f0*/  LEA.HI.X.SX32 R229, R21, R24, 0x1, P0 ;  /* 0x0000001815e57211 */ /* 0x000fe400000f0eff */
[C---:B------:R-:W-:Y:S02]  /*5600*/  LEA R226, P0, R12.reuse, R212, 0x1 ;  /* 0x000000d40ce27211 */ /* 0x040fe400078008ff */
[----:B0-----:R-:W-:Y:S02]  /*5610*/  LEA R13, R13, R12, 0x4 ;  /* 0x0000000c0d0d7211 */ /* 0x001fe400078e20ff */
[----:B------:R-:W-:Y:S02]  /*5620*/  LEA.HI.X.SX32 R227, R12, R24, 0x1, P0 ;  /* 0x000000180ce37211 */ /* 0x000fe400000f0eff */
[----:B------:R-:W-:Y:S01]  /*5630*/  LEA R224, P0, R13, R212, 0x1 ;  /* 0x000000d40de07211 */ /* 0x000fe200078008ff */
[----:B--2---:R-:W-:Y:S01]  /*5640*/  IMAD R12, R14, 0x10, R13 ;  /* 0x000000100e0c7824 */ /* 0x004fe200078e020d */
[----:B------:R-:W-:-:S02]  /*5650*/  PRMT R21, RZ, 0x7610, R21 ;  /* 0x00007610ff157816 */ /* 0x000fc40000000015 */
[----:B------:R-:W-:Y:S02]  /*5660*/  LEA.HI.X.SX32 R225, R13, R24, 0x1, P0 ;  /* 0x000000180de17211 */ /* 0x000fe400000f0eff */
[C---:B------:R-:W-:Y:S02]  /*5670*/  LEA R222, P0, R12.reuse, R212, 0x1 ;  /* 0x000000d40cde7211 */ /* 0x040fe400078008ff */
[----:B------:R-:W-:Y:S02]  /*5680*/  PRMT R29, RZ, 0x7610, R29 ;  /* 0x00007610ff1d7816 */ /* 0x000fe4000000001d */
[----:B------:R-:W-:Y:S01]  /*5690*/  LEA.HI.X.SX32 R223, R12, R24, 0x1, P0 ;  /* 0x000000180cdf7211 */ /* 0x000fe200000f0eff */
[----:B------:R-:W-:Y:S01]  /*56a0*/  IMAD R12, R15, 0x20, R12 ;  /* 0x000000200f0c7824 */ /* 0x000fe200078e020c */
[----:B------:R-:W-:Y:S02]  /*56b0*/  LEA R220, P0, R11, R212, 0x1 ;  /* 0x000000d40bdc7211 */ /* 0x000fe400078008ff */
[----:B------:R-:W-:Y:S01]  /*56c0*/  PRMT R31, RZ, 0x7610, R31 ;  /* 0x00007610ff1f7816 */ /* 0x000fe2000000001f */
[----:B---3--:R-:W-:Y:S01]  /*56d0*/  IMAD R13, R17, 0x10, R12 ;  /* 0x00000010110d7824 */ /* 0x008fe200078e020c */
[----:B------:R-:W-:Y:S01]  /*56e0*/  LEA.HI.X.SX32 R221, R11, R24, 0x1, P0 ;  /* 0x000000180bdd7211 */ /* 0x000fe200000f0eff */
[----:B------:R-:W0:Y:S01]  /*56f0*/  SHFL.BFLY PT, R15, R10, 0x1, 0x1f ;  /* 0x0c201f000a0f7f89 */ /* 0x000e2200000e0000 */
[----:B------:R-:W-:-:S02]  /*5700*/  LEA R218, P0, R12, R212, 0x1 ;  /* 0x000000d40cda7211 */ /* 0x000fc400078008ff */
[----:B------:R-:W-:Y:S02]  /*5710*/  LEA.HI R11, R44, 0x1f0, RZ, 0x1c ;  /* 0x000001f02c0b7811 */ /* 0x000fe400078fe0ff */
[----:B------:R-:W-:Y:S01]  /*5720*/  LEA.HI.X.SX32 R219, R12, R24, 0x1, P0 ;  /* 0x000000180cdb7211 */ /* 0x000fe200000f0eff */
[----:B----4-:R-:W-:Y:S01]  /*5730*/  IMAD R12, R18, 0x10, R13 ;  /* 0x00000010120c7824 */ /* 0x010fe200078e020d */
[----:B------:R-:W-:Y:S01]  /*5740*/  LEA R216, P0, R13, R212, 0x1 ;  /* 0x000000d40dd87211 */ /* 0x000fe200078008ff */
[----:B------:R-:W-:Y:S01]  /*5750*/  IMAD R11, R11, R20, RZ ;  /* 0x000000140b0b7224 */ /* 0x000fe200078e02ff */
[----:B------:R-:W-:Y:S02]  /*5760*/  PRMT R17, RZ, 0x7610, R17 ;  /* 0x00007610ff117816 */ /* 0x000fe40000000011 */
[----:B------:R-:W-:Y:S02]  /*5770*/  LEA.HI.X.SX32 R217, R13, R24, 0x1, P0 ;  /* 0x000000180dd97211 */ /* 0x000fe400000f0eff */
[----:B------:R-:W-:-:S02]  /*5780*/  LEA R214, P0, R12, R212, 0x1 ;  /* 0x000000d40cd67211 */ /* 0x000fc400078008ff */
[----:B------:R-:W-:Y:S02]  /*5790*/  PRMT R13, RZ, 0x7610, R13 ;  /* 0x00007610ff0d7816 */ /* 0x000fe4000000000d */
[----:B------:R-:W-:Y:S02]  /*57a0*/  LEA.HI.X.SX32 R215, R12, R24, 0x1, P0 ;  /* 0x000000180cd77211 */ /* 0x000fe400000f0eff */
[C---:B------:R-:W-:Y:S02]  /*57b0*/  LEA R212, P0, R11.reuse, R212, 0x1 ;  /* 0x000000d40bd47211 */ /* 0x040fe400078008ff */
[----:B------:R-:W-:Y:S02]  /*57c0*/  LEA R12, R22, UR9, 0x2 ;  /* 0x00000009160c7c11 */ /* 0x000fe4000f8e10ff */
[----:B------:R-:W-:Y:S02]  /*57d0*/  LEA.HI.X.SX32 R213, R11, R24, 0x1, P0 ;  /* 0x000000180bd57211 */ /* 0x000fe400000f0eff */
[----:B------:R-:W-:Y:S01]  /*57e0*/  LOP3.LUT P0, RZ, R44, 0x1, RZ, 0xc0, !PT ;  /* 0x000000012cff7812 */ /* 0x000fe2000780c0ff */
[----:B------:R-:W-:Y:S01]  /*57f0*/  STL [R1+0x70], R12 ;  /* 0x0000700c01007387 */ /* 0x000fe20000100800 */
[----:B0-----:R-:W-:-:S02]  /*5800*/  FMNMX R15, R10, R15, !PT ;  /* 0x0000000f0a0f7209 */ /* 0x001fc40007800000 */
[----:B------:R-:W-:Y:S02]  /*5810*/  ISETP.LT.U32.AND P0, PT, R46, 0x80, !P0 ;  /* 0x000000802e00780c */ /* 0x000fe40004701070 */
[----:B------:R-:W-:Y:S02]  /*5820*/  PRMT R33, RZ, 0x7610, R33 ;  /* 0x00007610ff217816 */ /* 0x000fe40000000021 */
[----:B------:R-:W-:Y:S02]  /*5830*/  PRMT R35, RZ, 0x7610, R35 ;  /* 0x00007610ff237816 */ /* 0x000fe40000000023 */
[----:B------:R-:W-:-:S07]  /*5840*/  PRMT R37, RZ, 0x7610, R37 ;  /* 0x00007610ff257816 */ /* 0x000fce0000000025 */
[----:B------:R0:W-:Y:S01]  /*5850*/  @P0 STS [R28+0x10000], R15 ;  /* 0x0100000f1c000388 */ /* 0x0001e20000000800 */
[----:B------:R-:W-:Y:S01]  /*5860*/  BAR.SYNC.DEFER_BLOCKING 0x0 ;  /* 0x0000000000007b1d */ /* 0x000fe20000010000 */
[----:B0-----:R-:W-:-:S05]  /*5870*/  PRMT R15, RZ, 0x7610, R15 ;  /* 0x00007610ff0f7816 */ /* 0x001fca000000000f */
[----:B------:R-:W0:Y:S02]  /*5880*/  LDS R134, [R12+0x10000] ;  /* 0x010000000c867984 */ /* 0x000e240000000800 */
[----:B0-----:R-:W-:-:S05]  /*5890*/  FMNMX R134, R134, -INF , !PT ;  /* 0xff80000086867809 */ /* 0x001fca0007800000 */
[-CC-:B------:R-:W-:Y:S01]  /*58a0*/  FFMA R4, R4, R9.reuse, -R134.reuse ;  /* 0x0000000904047223 */ /* 0x180fe20000000886 */
[-CC-:B------:R-:W-:Y:S01]  /*58b0*/  FFMA R5, R5, R9.reuse, -R134.reuse ;  /* 0x0000000905057223 */ /* 0x180fe20000000886 */
[-CC-:B------:R-:W-:Y:S01]  /*58c0*/  FFMA R6, R6, R9.reuse, -R134.reuse ;  /* 0x0000000906067223 */ /* 0x180fe20000000886 */
[----:B------:R-:W-:Y:S01]  /*58d0*/  FFMA R7, R7, R9, -R134 ;  /* 0x0000000907077223 */ /* 0x000fe20000000886 */
[----:B------:R-:W-:Y:S01]  /*58e0*/  FMUL R4, R4, 1.4426950216293334961 ;  /* 0x3fb8aa3b04047820 */ /* 0x000fe20000400000 */
[----:B------:R-:W-:Y:S01]  /*58f0*/  FMUL R5, R5, 1.4426950216293334961 ;  /* 0x3fb8aa3b05057820 */ /* 0x000fe20000400000 */
[----:B------:R-:W-:Y:S01]  /*5900*/  FMUL R6, R6, 1.4426950216293334961 ;  /* 0x3fb8aa3b06067820 */ /* 0x000fe20000400000 */
[----:B------:R-:W-:-:S03]  /*5910*/  FMUL R7, R7, 1.4426950216293334961 ;  /* 0x3fb8aa3b07077820 */ /* 0x000fc60000400000 */
[----:B------:R-:W-:Y:S08]  /*5920*/  MUFU.EX2 R4, R4 ;  /* 0x0000000400047308 */ /* 0x000ff00000000800 */
[----:B------:R-:W0:Y:S08]  /*5930*/  MUFU.EX2 R5, R5 ;  /* 0x0000000500057308 */ /* 0x000e300000000800 */
[----:B------:R-:W1:Y:S08]  /*5940*/  MUFU.EX2 R6, R6 ;  /* 0x0000000600067308 */ /* 0x000e700000000800 */
[----:B------:R-:W2:Y:S01]  /*5950*/  MUFU.EX2 R7, R7 ;  /* 0x0000000700077308 */ /* 0x000ea20000000800 */
[----:B0-----:R-:W-:-:S04]  /*5960*/  FADD R9, R4, R5 ;  /* 0x0000000504097221 */ /* 0x001fc80000000000 */
[----:B-1----:R-:W-:-:S04]  /*5970*/  FADD R10, R6, R9 ;  /* 0x00000009060a7221 */ /* 0x002fc80000000000 */
[----:B--2---:R-:W-:-:S05]  /*5980*/  FADD R10, R7, R10 ;  /* 0x0000000a070a7221 */ /* 0x004fca0000000000 */
[----:B------:R-:W0:Y:S02]  /*5990*/  SHFL.BFLY PT, R9, R10, 0x10, 0x1f ;  /* 0x0e001f000a097f89 */ /* 0x000e2400000e0000 */
[----:B0-----:R-:W-:Y:S01]  /*59a0*/  FADD R9, R10, R9 ;  /* 0x000000090a097221 */ /* 0x001fe20000000000 */
[----:B------:R-:W-:Y:S06]  /*59b0*/  BAR.SYNC.DEFER_BLOCKING 0x0 ;  /* 0x0000000000007b1d */ /* 0x000fec0000010000 */
[----:B------:R0:W-:Y:S02]  /*59c0*/  @!P5 STS [R30+0x10000], R9 ;  /* 0x010000091e00d388 */ /* 0x0001e40000000800 */
[----:B------:R-:W-:Y:S01]  /*59d0*/  BAR.SYNC.DEFER_BLOCKING 0x0 ;  /* 0x0000000000007b1d */ /* 0x000fe20000010000 */
[----:B0-----:R-:W-:-:S05]  /*59e0*/  PRMT R9, RZ, 0x7610, R9 ;  /* 0x00007610ff097816 */ /* 0x001fca0000000009 */
[----:B------:R-:W0:Y:S04]  /*59f0*/  @!P6 LDS R8, [R28+0x10000] ;  /* 0x010000001c08e984 */ /* 0x000e280000000800 */
[----:B0-----:R-:W0:Y:S02]  /*5a00*/  SHFL.BFLY PT, R11, R8, 0x1, 0x1f ;  /* 0x0c201f00080b7f89 */ /* 0x001e2400000e0000 */
[----:B0-----:R-:W-:-:S05]  /*5a10*/  FADD R11, R8, R11 ;  /* 0x0000000b080b7221 */ /* 0x001fca0000000000 */
[----:B------:R0:W-:Y:S01]  /*5a20*/  @P0 STS [R28+0x10000], R11 ;  /* 0x0100000b1c000388 */ /* 0x0001e20000000800 */
[----:B------:R-:W-:Y:S01]  /*5a30*/  BAR.SYNC.DEFER_BLOCKING 0x0 ;  /* 0x0000000000007b1d */ /* 0x000fe20000010000 */
[----:B0-----:R-:W-:-:S05]  /*5a40*/  PRMT R11, RZ, 0x7610, R11 ;  /* 0x00007610ff0b7816 */ /* 0x001fca000000000b */
[----:B------:R-:W2:Y:S04]  /*5a50*/  @P3 LDG.E.U16 R13, desc[UR10][R94.64] ;  /* 0x0000000a5e0d3981 */ /* 0x000ea8000c1e1500 */
[----:B------:R-:W3:Y:S04]  /*5a60*/  @P3 LDG.E.U16 R15, desc[UR10][R92.64] ;  /* 0x0000000a5c0f3981 */ /* 0x000ee8000c1e1500 */
[----:B------:R-:W4:Y:S04]  /*5a70*/  @P3 LDG.E.U16 R17, desc[UR10][R90.64] ;  /* 0x0000000a5a113981 */ /* 0x000f28000c1e1500 */
[----:B------:R-:W5:Y:S04]  /*5a80*/  @P3 LDG.E.U16 R19, desc[UR10][R88.64] ;  /* 0x0000000a58133981 */ /* 0x000f68000c1e1500 */
[----:B------:R-:W5:Y:S04]  /*5a90*/  @P3 LDG.E.U16 R21, desc[UR10][R86.64] ;  /* 0x0000000a56153981 */ /* 0x000f68000c1e1500 */
[----:B------:R-:W5:Y:S04]  /*5aa0*/  @P3 LDG.E.U16 R9, desc[UR10][R84.64] ;  /* 0x0000000a54093981 */ /* 0x000f68000c1e1500 */
[----:B------:R-:W5:Y:S04]  /*5ab0*/  @P3 LDG.E.U16 R23, desc[UR10][R82.64] ;  /* 0x0000000a52173981 */ /* 0x000f68000c1e1500 */
[----:B------:R-:W5:Y:S04]  /*5ac0*/  @P3 LDG.E.U16 R25, desc[UR10][R80.64] ;  /* 0x0000000a50193981 */ /* 0x000f68000c1e1500 */
[----:B------:R-:W5:Y:S04]  /*5ad0*/  @P3 LDG.E.U16 R27, desc[UR10][R78.64] ;  /* 0x0000000a4e1b3981 */ /* 0x000f68000c1e1500 */
[----:B------:R-:W5:Y:S04]  /*5ae0*/  @P3 LDG.E.U16 R29, desc[UR10][R76.64] ;  /* 0x0000000a4c1d3981 */ /* 0x000f68000c1e1500 */
[----:B------:R-:W5:Y:S04]  /*5af0*/  @P3 LDG.E.U16 R11, desc[UR10][R74.64] ;  /* 0x0000000a4a0b3981 */ /* 0x000f68000c1e1500 */
[----:B------:R0:W5:Y:S04]  /*5b00*/  @P3 LDG.E.U16 R31, desc[UR10][R72.64] ;  /* 0x0000000a481f3981 */ /* 0x000168000c1e1500 */
        /* <DEDUP_REMOVED lines=19> */
[----:B------:R-:W5:Y:S01]  /*5c40*/  @P3 LDG.E.U16 R71, desc[UR10][R212.64] ;  /* 0x0000000ad4473981 */ /* 0x000f62000c1e1500 */
[----:B------:R-:W-:Y:S01]  /*5c50*/  SHF.R.S32.HI R8, RZ, 0x6, R44 ;  /* 0x00000006ff087819 */ /* 0x000fe2000001142c */
[----:B------:R-:W-:Y:S01]  /*5c60*/  IMAD.U32 R10, RZ, RZ, UR12 ;  /* 0x0000000cff0a7e24 */ /* 0x000fe2000f8e00ff */
[----:B------:R-:W-:Y:S01]  /*5c70*/  F2FP.F16.F32.PACK_AB R4, R5, R4 ;  /* 0x000000040504723e */ /* 0x000fe200000000ff */
[----:B------:R1:W1:Y:S01]  /*5c80*/  LDS R143, [R12+0x10000] ;  /* 0x010000000c8f7984 */ /* 0x0002620000000800 */
[----:B------:R-:W-:Y:S01]  /*5c90*/  SGXT R8, R8, 0x1 ;  /* 0x000000010808781a */ /* 0x000fe20000000200 */
[----:B------:R-:W-:Y:S01]  /*5ca0*/  IMAD.SHL.U32 R132, R44, 0x2, RZ ;  /* 0x000000022c847824 */ /* 0x000fe200078e00ff */
[----:B------:R-:W-:Y:S01]  /*5cb0*/  F2FP.F16.F32.PACK_AB R5, R7, R6 ;  /* 0x000000060705723e */ /* 0x000fe200000000ff */
[----:B------:R1:W-:Y:S01]  /*5cc0*/  STL [R1+0x80], R10 ;  /* 0x0000800a01007387 */ /* 0x0003e20000100800 */
[----:B0-----:R-:W-:Y:S01]  /*5cd0*/  LOP3.LUT R73, R8, 0x90, RZ, 0xc0, !PT ;  /* 0x0000009008497812 */ /* 0x001fe200078ec0ff */
[----:B------:R-:W-:-:S03]  /*5ce0*/  FADD R8, -R134, -INF ;  /* 0xff80000086087421 */ /* 0x000fc60000000100 */
[----:B------:R-:W-:Y:S01]  /*5cf0*/  LOP3.LUT R132, R73, 0x17e, R132, 0x78, !PT ;  /* 0x0000017e49847812 */ /* 0x000fe200078e7884 */
[----:B------:R-:W-:Y:S01]  /*5d00*/  BAR.SYNC.DEFER_BLOCKING 0x0 ;  /* 0x0000000000007b1d */ /* 0x000fe20000010000 */
[----:B------:R-:W-:-:S05]  /*5d10*/  FMUL R8, R8, 1.4426950216293334961 ;  /* 0x3fb8aa3b08087820 */ /* 0x000fca0000400000 */
[----:B------:R0:W0:Y:S01]  /*5d20*/  MUFU.EX2 R0, R8 ;  /* 0x0000000800007308 */ /* 0x0000220000000800 */
[----:B--2---:R2:W-:Y:S04]  /*5d30*/  STS.U16 [R132+UR9+0x10000], R13 ;  /* 0x0100000d84007988 */ /* 0x0045e80008000409 */
[----:B---3--:R2:W-:Y:S04]  /*5d40*/  STS.U16 [R132+UR9+0x10200], R15 ;  /* 0x0102000f84007988 */ /* 0x0085e80008000409 */
[----:B----4-:R2:W-:Y:S04]  /*5d50*/  STS.U16 [R132+UR9+0x10400], R17 ;  /* 0x0104001184007988 */ /* 0x0105e80008000409 */
[----:B-----5:R2:W-:Y:S04]  /*5d60*/  STS.U16 [R132+UR9+0x10600], R19 ;  /* 0x0106001384007988 */ /* 0x0205e80008000409 */
[----:B------:R2:W-:Y:S04]  /*5d70*/  STS.U16 [R132+UR9+0x10800], R21 ;  /* 0x0108001584007988 */ /* 0x0005e80008000409 */
        /* <DEDUP_REMOVED lines=26> */
[----:B------:R2:W-:Y:S01]  /*5f20*/  STS.U16 [R132+UR9+0x13e00], R71 ;  /* 0x013e004784007988 */ /* 0x0005e20008000409 */
[----:B01----:R-:W-:Y:S05]  /*5f30*/  @!P3 BRA `(.L_x_9) ;  /* 0x00000000000cb947 */ /* 0x003fea0003800000 */
[----:B------:R-:W-:-:S13]  /*5f40*/  R2UR UR12, R10 ;  /* 0x000000000a0c72ca */ /* 0x000fda00000e0000 */
[----:B------:R0:W-:Y:S01]  /*5f50*/  STTM.16dp32bit_t0_t15.x2 tmem[UR12], R4 ;  /* 0x00000004000079ed */ /* 0x0001e2000888000c */
[----:B------:R0:W-:Y:S02]  /*5f60*/  STTM.16dp32bit_t16_t31.x2 tmem[UR12+0x2], R4 ;  /* 0x00000204000079ed */ /* 0x0001e400088a000c */
.L_x_9:
[----:B------:R-:W1:Y:S02]  /*5f70*/  FENCE.VIEW.ASYNC.T ;  /* 0x00000000000073c6 */ /* 0x000e640000000200 */
[----:B-1----:R-:W-:Y:S01]  /*5f80*/  BAR.SYNC.DEFER_BLOCKING 0x0 ;  /* 0x0000000000007b1d */ /* 0x002fe20000010000 */
[----:B------:R-:W-:-:S05]  /*5f90*/  FADD R143, R0, R143 ;  /* 0x0000008f008f7221 */ /* 0x000fca0000000000 */
[----:B0-2---:R-:W0:Y:S01]  /*5fa0*/  LDTM.x128 R4, tmem[UR6] ;  /* 0x00000006000479ee */ /* 0x005e2200083c0000 */
[----:B------:R-:W-:Y:S01]  /*5fb0*/  NOP ;  /* 0x0000000000007918 */ /* 0x000fe20000000000 */
[----:B------:R-:W-:Y:S05]  /*5fc0*/  @!P3 BRA `(.L_x_10) ;  /* 0x000000080004b947 */ /* 0x000fea0003800000 */
[C---:B0-----:R-:W-:Y:S01]  /*5fd0*/  FMUL R4, R0.reuse, R4 ;  /* 0x0000000400047220 */ /* 0x041fe20000400000 */
[C---:B------:R-:W-:Y:S01]  /*5fe0*/  FMUL R5, R0.reuse, R5 ;  /* 0x0000000500057220 */ /* 0x040fe20000400000 */
        /* <DEDUP_REMOVED lines=125> */
[----:B------:R-:W-:-:S04]  /*67c0*/  FMUL R131, R0, R131 ;  /* 0x0000008300837220 */ /* 0x000fc80000400000 */
[----:B------:R1:W-:Y:S03]  /*67d0*/  STTM.x128 tmem[UR6], R4 ;  /* 0x00000004000079ed */ /* 0x0003e600083c0006 */
.L_x_10:
[----:B01----:R0:W5:Y:S01]  /*67e0*/  LDL R31, [R1+0x170] ;  /* 0x00017000011f7983 */ /* 0x0031620000100800 */
[----:B------:R-:W-:Y:S01]  /*67f0*/  VIADD R6, R141, 0xfffffff0 ;  /* 0xfffffff08d067836 */ /* 0x000fe20000000000 */
[----:B------:R-:W1:Y:S02]  /*6800*/  FENCE.VIEW.ASYNC.T ;  /* 0x00000000000073c6 */ /* 0x000e640000000200 */
[----:B-1----:R-:W-:Y:S06]  /*6810*/  BAR.SYNC.DEFER_BLOCKING 0x0 ;  /* 0x0000000000007b1d */ /* 0x002fec0000010000 */
[----:B------:R1:W-:Y:S06]  /*6820*/  MEMBAR.ALL.CTA ;  /* 0x0000000000007992 */ /* 0x0003ec0000008000 */
[----:B-1----:R-:W1:Y:S02]  /*6830*/  FENCE.VIEW.ASYNC.S ;  /* 0x00000000000073c6 */ /* 0x002e640000000000 */
[----:B-1----:R-:W-:Y:S06]  /*6840*/  BAR.SYNC.DEFER_BLOCKING 0x0 ;  /* 0x0000000000007b1d */ /* 0x002fec0000010000 */
[----:B0-----:R-:W-:Y:S05]  /*6850*/  @!P4 BRA `(.L_x_11) ;  /* 0x00000000006cc947 */ /* 0x001fea0003800000 */
[----:B-----5:R-:W-:Y:S02]  /*6860*/  IADD3 R0, PT, PT, R31, 0x10000, RZ ;  /* 0x000100001f007810 */ /* 0x020fe40007ffe0ff */
[----:B------:R-:W-:Y:S01]  /*6870*/  ELECT P4, URZ, PT ;  /* 0x0000000000ff782f */ /* 0x000fe20003880000 */
[----:B------:R-:W-:Y:S01]  /*6880*/  IMAD.MOV.U32 R5, RZ, RZ, RZ ;  /* 0x000000ffff057224 */ /* 0x000fe200078e00ff */
[----:B------:R-:W-:Y:S01]  /*6890*/  UMOV UR15, 0x3fffbfef ;  /* 0x3fffbfef000f7882 */ /* 0x000fe20000000000 */
[----:B------:R-:W-:Y:S01]  /*68a0*/  SHF.R.U32.HI R0, RZ, 0x4, R0 ;  /* 0x00000004ff007819 */ /* 0x000fe20000011600 */
[----:B------:R-:W-:Y:S01]  /*68b0*/  IMAD.MOV.U32 R153, RZ, RZ, RZ ;  /* 0x000000ffff997224 */ /* 0x000fe200078e00ff */
[----:B------:R-:W-:Y:S01]  /*68c0*/  UIADD3 UR16, UPT, UPT, UR8, 0x100000, URZ ;  /* 0x0010000008107890 */ /* 0x000fe2000fffe0ff */
[----:B------:R-:W-:Y:S01]  /*68d0*/  R2UR UR13, R5 ;  /* 0x00000000050d72ca */ /* 0x000fe200000e0000 */
[----:B------:R-:W-:Y:S01]  /*68e0*/  UMOV UR20, 0x0 ;  /* 0x0000000000147882 */ /* 0x000fe20000000000 */
[----:B------:R-:W-:Y:S01]  /*68f0*/  SGXT.U32 R4, R0, 0xe ;  /* 0x0000000e0004781a */ /* 0x000fe20000000000 */
[----:B------:R-:W-:-:S03]  /*6900*/  UMOV UR21, 0x4400010 ;  /* 0x0440001000157882 */ /* 0x000fc60000000000 */
[C---:B------:R-:W-:Y:S01]  /*6910*/  R2UR UR14, R4.reuse ;  /* 0x00000000040e72ca */ /* 0x040fe200000e0000 */
[----:B------:R-:W-:Y:S01]  /*6920*/  @P4 IMAD.MOV.U32 R5, RZ, RZ, -0x3fffbff0 ;  /* 0xc0004010ff054424 */ /* 0x000fe200078e00ff */
[----:B------:R-:W-:Y:S02]  /*6930*/  R2UR UR12, R4 ;  /* 0x00000000040c72ca */ /* 0x000fe400000e0000 */
[----:B------:R-:W-:Y:S02]  /*6940*/  @P4 MOV R0, R152 ;  /* 0x0000009800004202 */ /* 0x000fe40000000f00 */
[----:B------:R-:W-:Y:S02]  /*6950*/  @P4 R2UR UR19, R5 ;  /* 0x00000000051342ca */ /* 0x000fe400000e0000 */
[----:B------:R-:W-:-:S05]  /*6960*/  @P4 R2UR UR17, R0 ;  /* 0x00000000001142ca */ /* 0x000fca00000e0000 */
[----:B------:R-:W-:Y:S01]  /*6970*/  IMAD.U32 R4, RZ, RZ, UR14 ;  /* 0x0000000eff047e24 */ /* 0x000fe2000f8e00ff */
[----:B------:R-:W-:Y:S02]  /*6980*/  UMOV UR14, 0xfffffe00 ;  /* 0xfffffe00000e7882 */ /* 0x000fe40000000000 */
[----:B------:R-:W-:Y:S02]  /*6990*/  UIADD3.64 UR12, UPT, UPT, UR12, -UR14, URZ ;  /* 0x8000000e0c0c7297 */ /* 0x000fe4000fffe0ff */
[----:B------:R-:W-:Y:S01]  /*69a0*/  @P4 R2UR UR18, R4 ;  /* 0x00000000041242ca */ /* 0x000fe200000e0000 */
[----:B------:R-:W-:Y:S01]  /*69b0*/  UMOV UR14, 0x0 ;  /* 0x00000000000e7882 */ /* 0x000fe20000000000 */
[----:B------:R-:W-:-:S11]  /*69c0*/  UMOV UR15, 0x4400010 ;  /* 0x04400010000f7882 */ /* 0x000fd60000000000 */
[----:B------:R0:W-:Y:S01]  /*69d0*/  UTCHMMA tmem[UR4], gdesc[UR18], tmem[UR8], tmem[UR14], idesc[UR15], UPT ;  /* 0x00ff0e12040079ea */ /* 0x0001e2000b800008 */
[----:B------:R0:W-:Y:S01]  /*69e0*/  UTCHMMA tmem[UR4], gdesc[UR12], tmem[UR16], tmem[UR20], idesc[UR21], UPT ;  /* 0x00ff140c040079ea */ /* 0x0001e2000b800010 */
[----:B------:R0:W-:Y:S01]  /*69f0*/  UTCBAR [UR17], URZ ;  /* 0x000000ff110073e9 */ /* 0x0001e200080000ff */
[----:B------:R-:W-:Y:S01]  /*6a00*/  NOP ;  /* 0x0000000000007918 */ /* 0x000fe20000000000 */
.L_x_11:
[----:B------:R-:W-:Y:S01]  /*6a10*/  ISETP.GE.AND P4, PT, R6, 0x1, PT ;  /* 0x000000010600780c */ /* 0x000fe20003f86270 */
[----:B------:R-:W-:Y:S01]  /*6a20*/  IMAD.MOV.U32 R10, RZ, RZ, RZ ;  /* 0x000000ffff0a7224 */ /* 0x000fe200078e00ff */
[----:B------:R-:W-:Y:S02]  /*6a30*/  FSEL R134, R134, -INF , P3 ;  /* 0xff80000086867808 */ /* 0x000fe40001800000 */
[----:B------:R-:W-:-:S09]  /*6a40*/  FSEL R143, R143, 1, P3 ;  /* 0x3f8000008f8f7808 */ /* 0x000fd20001800000 */
[----:B------:R-:W-:Y:S05]  /*6a50*/  @!P4 BRA `(.L_x_12) ;  /* 0x000000380074c947 */ /* 0x000fea0003800000 */
[----:B------:R-:W-:Y:S01]  /*6a60*/  IMAD.U32 R0, RZ, RZ, UR9 ;  /* 0x00000009ff007e24 */ /* 0x000fe2000f8e00ff */
[----:B------:R-:W-:Y:S01]  /*6a70*/  SHF.R.U32.HI R2, RZ, 0x4, R2 ;  /* 0x00000004ff027819 */ /* 0x000fe20000011602 */
[----:B------:R-:W-:Y:S01]  /*6a80*/  IMAD.MOV.U32 R145, RZ, RZ, RZ ;  /* 0x000000ffff917224 */ /* 0x000fe200078e00ff */
[----:B------:R-:W-:Y:S01]  /*6a90*/  UMOV UR72, 0xfffffe00 ;  /* 0xfffffe0000487882 */ /* 0x000fe20000000000 */
[----:B------:R-:W-:Y:S01]  /*6aa0*/  UMOV UR73, 0x3fffbfef ;  /* 0x3fffbfef00497882 */ /* 0x000fe20000000000 */
[----:B------:R-:W-:Y:S01]  /*6ab0*/  SHF.R.U32.HI R0, RZ, 0x4, R0 ;  /* 0x00000004ff007819 */ /* 0x000fe20000011600 */
[----:B------:R-:W-:Y:S01]  /*6ac0*/  IMAD.SHL.U32 R45, R147, 0x10, RZ ;  /* 0x00000010932d7824 */ /* 0x000fe200078e00ff */
[----:B------:R-:W-:Y:S01]  /*6ad0*/  SGXT.U32 R4, R2, 0xe ;  /* 0x0000000e0204781a */ /* 0x000fe20000000000 */
[----:B------:R-:W-:Y:S01]  /*6ae0*/  IMAD.MOV.U32 R2, RZ, RZ, RZ ;  /* 0x000000ffff027224 */ /* 0x000fe200078e00ff */
[----:B------:R-:W-:Y:S01]  /*6af0*/  SGXT.U32 R252, R0, 0xe ;  /* 0x0000000e00fc781a */ /* 0x000fe20000000000 */
[----:B------:R-:W-:Y:S01]  /*6b00*/  HFMA2 R0, -RZ, RZ, 0, 0 ;  /* 0x00000000ff007431 */ /* 0x000fe200000001ff */
[----:B------:R-:W-:Y:S01]  /*6b10*/  IADD3 R5, P3, PT, R4, 0x2, RZ ;  /* 0x0000000204057810 */ /* 0x000fe20007f7e0ff */
[----:B------:R1:W-:Y:S01]  /*6b20*/  STL [R1+0x78], R4 ;  /* 0x0000780401007387 */ /* 0x0003e20000100800 */
[----:B------:R-:W-:Y:S01]  /*6b30*/  IADD3 R3, P4, PT, R252, 0x80, RZ ;  /* 0x00000080fc037810 */ /* 0x000fe20007f9e0ff */
[----:B------:R-:W-:Y:S01]  /*6b40*/  IMAD.SHL.U32 R44, R140, 0x10, RZ ;  /* 0x000000108c2c7824 */ /* 0x000fe200078e00ff */
[----:B------:R-:W-:Y:S01]  /*6b50*/  R2UR UR71, R145 ;  /* 0x00000000914772ca */ /* 0x000fe200000e0000 */
[----:B------:R-:W-:Y:S01]  /*6b60*/  IMAD.MOV.U32 R140, RZ, RZ, 0x1 ;  /* 0x00000001ff8c7424 */ /* 0x000fe200078e00ff */
[----:B------:R-:W-:Y:S01]  /*6b70*/  R2UR UR62, R3 ;  /* 0x00000000033e72ca */ /* 0x000fe200000e0000 */
[----:B------:R-:W-:Y:S01]  /*6b80*/  IMAD.MOV.U32 R148, RZ, RZ, RZ ;  /* 0x000000ffff947224 */ /* 0x000fe200078e00ff */
[----:B0-----:R-:W-:-:S02]  /*6b90*/  R2UR UR12, R5 ;  /* 0x00000000050c72ca */ /* 0x001fc400000e0000 */
[----:B------:R-:W-:Y:S02]  /*6ba0*/  R2UR UR7, R152 ;  /* 0x00000000980772ca */ /* 0x000fe400000e0000 */
[----:B-1----:R-:W-:Y:S02]  /*6bb0*/  IADD3.X R4, PT, PT, R2, 0x40004040, RZ, P4, !PT ;  /* 0x4000404002047810 */ /* 0x002fe400027fe4ff */
[----:B------:R-:W-:Y:S01]  /*6bc0*/  IADD3.X R2, PT, PT, R0, 0x40004040, RZ, P3, !PT ;  /* 0x4000404000027810 */ /* 0x000fe20001ffe4ff */
[----:B-----5:R-:W-:Y:S01]  /*6bd0*/  VIADD R0, R31, 0x18000 ;  /* 0x000180001f007836 */ /* 0x020fe20000000000 */
[C---:B------:R-:W-:Y:S02]  /*6be0*/  IADD3 R6, P4, PT, R3.reuse, 0x80, RZ ;  /* 0x0000008003067810 */ /* 0x040fe40007f9e0ff */
[----:B------:R-:W-:Y:S02]  /*6bf0*/  R2UR UR13, R2 ;  /* 0x00000000020d72ca */ /* 0x000fe400000e0000 */
[----:B------:R-:W-:Y:S01]  /*6c00*/  SHF.R.U32.HI R0, RZ, 0x4, R0 ;  /* 0x00000004ff007819 */ /* 0x000fe20000011600 */
[----:B------:R-:W-:Y:S01]  /*6c10*/  IMAD.X R7, RZ, RZ, R4, P4 ;  /* 0x000000ffff077224 */ /* 0x000fe200020e0604 */
[----:B------:R-:W-:-:S02]  /*6c20*/  IADD3 R10, P4, PT, R3, 0x180, RZ ;  /* 0x00000180030a7810 */ /* 0x000fc40007f9e0ff */
[----:B------:R-:W-:Y:S02]  /*6c30*/  SGXT.U32 R144, R0, 0xe ;  /* 0x0000000e0090781a */ /* 0x000fe40000000000 */
[----:B------:R-:W-:Y:S01]  /*6c40*/  MOV R146, UR62 ;  /* 0x0000003e00927c02 */ /* 0x000fe20008000f00 */
[--C-:B------:R-:W-:Y:S01]  /*6c50*/  IMAD.X R11, RZ, RZ, R4.reuse, P4 ;  /* 0x000000ffff0b7224 */ /* 0x100fe200020e0604 */
[----:B------:R-:W-:Y:S02]  /*6c60*/  R2UR UR70, R144 ;  /* 0x00000000904672ca */ /* 0x000fe400000e0000 */
[C---:B------:R-:W-:Y:S02]  /*6c70*/  IADD3 R14, P4, PT, R3.reuse, 0x280, RZ ;  /* 0x00000280030e7810 */ /* 0x040fe40007f9e0ff */
[C---:B------:R-:W-:Y:S02]  /*6c80*/  IADD3 R8, P3, PT, R3.reuse, 0x100, RZ ;  /* 0x0000010003087810 */ /* 0x040fe40007f7e0ff */
[----:B------:R-:W-:Y:S01]  /*6c90*/  R2UR UR76, R6 ;  /* 0x00000000064c72ca */ /* 0x000fe200000e0000 */
[--C-:B------:R-:W-:Y:S01]  /*6ca0*/  IMAD.X R15, RZ, RZ, R4.reuse, P4 ;  /* 0x000000ffff0f7224 */ /* 0x100fe200020e0604 */
[----:B------:R-:W-:Y:S01]  /*6cb0*/  IADD3 R18, P4, PT, R3, 0x380, RZ ;  /* 0x0000038003127810 */ /* 0x000fe20007f9e0ff */
[----:B------:R-:W-:Y:S01]  /*6cc0*/  IMAD.X R9, RZ, RZ, R4, P3 ;  /* 0x000000ffff097224 */ /* 0x000fe200018e0604 */
[----:B------:R-:W-:-:S02]  /*6cd0*/  R2UR UR74, R8 ;  /* 0x00000000084a72ca */ /* 0x000fc400000e0000 */
[----:B------:R-:W-:Y:S01]  /*6ce0*/  IADD3 R12, P3, PT, R3, 0x200, RZ ;  /* 0x00000200030c7810 */ /* 0x000fe20007f7e0ff */
[----:B------:R-:W-:Y:S01]  /*6cf0*/  UIADD3.64 UR70, UPT, UPT, UR70, -UR72, URZ ;  /* 0x8000004846467297 */ /* 0x000fe2000fffe0ff */
[----:B------:R-:W-:Y:S01]  /*6d00*/  R2UR UR73, R147 ;  /* 0x00000000934972ca */ /* 0x000fe200000e0000 */
[--C-:B------:R-:W-:Y:S01]  /*6d10*/  IMAD.X R19, RZ, RZ, R4.reuse, P4 ;  /* 0x000000ffff137224 */ /* 0x100fe200020e0604 */
[----:B------:R-:W-:Y:S01]  /*6d20*/  R2UR UR73, R4 ;  /* 0x00000000044972ca */ /* 0x000fe200000e0000 */
[--C-:B------:R-:W-:Y:S01]  /*6d30*/  IMAD.X R13, RZ, RZ, R4.reuse, P3 ;  /* 0x000000ffff0d7224 */ /* 0x100fe200018e0604 */
[C---:B------:R-:W-:Y:S01]  /*6d40*/  IADD3 R22, P4, PT, R3.reuse, 0x480, RZ ;  /* 0x0000048003167810 */ /* 0x040fe20007f9e0ff */
[----:B------:R-:W-:Y:S01]  /*6d50*/  IMAD.U32 R150, RZ, RZ, UR70 ;  /* 0x00000046ff967e24 */ /* 0x000fe2000f8e00ff */
[----:B------:R-:W-:Y:S01]  /*6d60*/  R2UR UR72, R146 ;  /* 0x00000000924872ca */ /* 0x000fe200000e0000 */
[----:B------:R-:W-:Y:S01]  /*6d70*/  IMAD.U32 R151, RZ, RZ, UR71 ;  /* 0x00000047ff977e24 */ /* 0x000fe2000f8e00ff */
[----:B------:R-:W-:Y:S01]  /*6d80*/  UIADD3.64 UR70, UPT, UPT, UR12, 0x4, URZ ;  /* 0x000000040c467897 */ /* 0x000fe2000fffe0ff */
[----:B------:R-:W-:Y:S01]  /*6d90*/  IMAD.X R23, RZ, RZ, R4, P4 ;  /* 0x000000ffff177224 */ /* 0x000fe200020e0604 */
[----:B------:R-:W-:-:S02]  /*6da0*/  IADD3 R26, P4, PT, R3, 0x580, RZ ;  /* 0x00000580031a7810 */ /* 0x000fc40007f9e0ff */
[----:B------:R-:W-:Y:S02]  /*6db0*/  R2UR UR14, R10 ;  /* 0x000000000a0e72ca */ /* 0x000fe400000e0000 */
[----:B------:R-:W-:Y:S01]  /*6dc0*/  MOV R208, UR70 ;  /* 0x0000004600d07c02 */ /* 0x000fe20008000f00 */
[----:B------:R-:W-:Y:S01]  /*6dd0*/  IMAD.U32 R147, RZ, RZ, UR73 ;  /* 0x00000049ff937e24 */ /* 0x000fe2000f8e00ff */
[----:B------:R-:W-:Y:S01]  /*6de0*/  UIADD3.64 UR72, UPT, UPT, UR12, 0x2, URZ ;  /* 0x000000020c487897 */ /* 0x000fe2000fffe0ff */
[--C-:B------:R-:W-:Y:S01]  /*6df0*/  IMAD.X R27, RZ, RZ, R4.reuse, P4 ;  /* 0x000000ffff1b7224 */ /* 0x100fe200020e0604 */
[C---:B------:R-:W-:Y:S01]  /*6e00*/  IADD3 R30, P4, PT, R3.reuse, 0x680, RZ ;  /* 0x00000680031e7810 */ /* 0x040fe20007f9e0ff */
[----:B------:R-:W-:Y:S01]  /*6e10*/  IMAD.U32 R209, RZ, RZ, UR71 ;  /* 0x00000047ffd17e24 */ /* 0x000fe2000f8e00ff */
[----:B------:R-:W-:Y:S01]  /*6e20*/  UIADD3.64 UR70, UPT, UPT, UR12, 0x80, URZ ;  /* 0x000000800c467897 */ /* 0x000fe2000fffe0ff */
[----:B------:R-:W-:Y:S01]  /*6e30*/  R2UR UR16, R12 ;  /* 0x000000000c1072ca */ /* 0x000fe200000e0000 */
[----:B------:R-:W-:Y:S01]  /*6e40*/  IMAD.U32 R210, RZ, RZ, UR72 ;  /* 0x00000048ffd27e24 */ /* 0x000fe2000f8e00ff */
[C---:B------:R-:W-:Y:S01]  /*6e50*/  IADD3 R16, P3, PT, R3.reuse, 0x300, RZ ;  /* 0x0000030003107810 */ /* 0x040fe20007f7e0ff */
[----:B------:R-:W-:Y:S01]  /*6e60*/  IMAD.U32 R211, RZ, RZ, UR73 ;  /* 0x00000049ffd37e24 */ /* 0x000fe2000f8e00ff */
[----:B------:R-:W-:Y:S01]  /*6e70*/  UIADD3.64 UR72, UPT, UPT, UR12, 0x7e, URZ ;  /* 0x0000007e0c487897 */ /* 0x000fe2000fffe0ff */
[--C-:B------:R-:W-:Y:S01]  /*6e80*/  IMAD.X R31, RZ, RZ, R4.reuse, P4 ;  /* 0x000000ffff1f7224 */ /* 0x100fe200020e0604 */
[C---:B------:R-:W-:Y:S01]  /*6e90*/  IADD3 R34, P4, PT, R3.reuse, 0x780, RZ ;  /* 0x0000078003227810 */ /* 0x040fe20007f9e0ff */
[----:B------:R-:W-:Y:S01]  /*6ea0*/  IMAD.U32 R204, RZ, RZ, UR70 ;  /* 0x00000046ffcc7e24 */ /* 0x000fe2000f8e00ff */
[----:B------:R-:W-:Y:S01]  /*6eb0*/  R2UR UR18, R14 ;  /* 0x000000000e1272ca */ /* 0x000fe200000e0000 */
[----:B------:R-:W-:Y:S01]  /*6ec0*/  IMAD.U32 R205, RZ, RZ, UR71 ;  /* 0x00000047ffcd7e24 */ /* 0x000fe2000f8e00ff */
[----:B------:R-:W-:Y:S01]  /*6ed0*/  IADD3.X R35, PT, PT, R4, RZ, RZ, P4, !PT ;  /* 0x000000ff04237210 */ /* 0x000fe200027fe4ff */
[----:B------:R-:W-:Y:S01]  /*6ee0*/  IMAD.U32 R206, RZ, RZ, UR72 ;  /* 0x00000048ffce7e24 */ /* 0x000fe2000f8e00ff */
[C---:B------:R-:W-:Y:S01]  /*6ef0*/  IADD3 R38, P4, PT, R3.reuse, 0x880, RZ ;  /* 0x0000088003267810 */ /* 0x040fe20007f9e0ff */
[----:B------:R-:W-:Y:S01]  /*6f00*/  IMAD.U32 R207, RZ, RZ, UR73 ;  /* 0x00000049ffcf7e24 */ /* 0x000fe2000f8e00ff */
[----:B------:R-:W-:Y:S01]  /*6f10*/  UIADD3.64 UR72, UPT, UPT, UR12, 0x82, URZ ;  /* 0x000000820c487897 */ /* 0x000fe2000fffe0ff */
[----:B------:R-:W-:Y:S01]  /*6f20*/  R2UR UR20, R16 ;  /* 0x00000000101472ca */ /* 0x000fe200000e0000 */
[----:B------:R-:W-:Y:S01]  /*6f30*/  UIADD3.64 UR70, UPT, UPT, UR12, 0x84, URZ ;  /* 0x000000840c467897 */ /* 0x000fe2000fffe0ff */
[--C-:B------:R-:W-:Y:S01]  /*6f40*/  IMAD.X R0, RZ, RZ, R4.reuse, P4 ;  /* 0x000000ffff007224 */ /* 0x100fe200020e0604 */
[C---:B------:R-:W-:Y:S01]  /*6f50*/  IADD3 R41, P4, PT, R3.reuse, 0x980, RZ ;  /* 0x0000098003297810 */ /* 0x040fe20007f9e0ff */
[--C-:B------:R-:W-:Y:S01]  /*6f60*/  IMAD.X R17, RZ, RZ, R4.reuse, P3 ;  /* 0x000000ffff117224 */ /* 0x100fe200018e0604 */
[C---:B------:R-:W-:Y:S01]  /*6f70*/  IADD3 R20, P3, PT, R3.reuse, 0x400, RZ ;  /* 0x0000040003147810 */ /* 0x040fe20007f7e0ff */
[----:B------:R-:W-:Y:S01]  /*6f80*/  IMAD.U32 R202, RZ, RZ, UR72 ;  /* 0x00000048ffca7e24 */ /* 0x000fe2000f8e00ff */
[----:B------:R-:W-:Y:S01]  /*6f90*/  MOV R200, UR70 ;  /* 0x0000004600c87c02 */ /* 0x000fe20008000f00 */
[----:B------:R-:W-:Y:S01]  /*6fa0*/  IMAD.U32 R203, RZ, RZ, UR73 ;  /* 0x00000049ffcb7e24 */ /* 0x000fe2000f8e00ff */
[----:B------:R-:W-:Y:S01]  /*6fb0*/  UIADD3.64 UR72, UPT, UPT, UR12, 0xfe, URZ ;  /* 0x000000fe0c487897 */ /* 0x000fe2000fffe0ff */
[----:B------:R-:W-:Y:S01]  /*6fc0*/  IMAD.U32 R201, RZ, RZ, UR71 ;  /* 0x00000047ffc97e24 */ /* 0x000fe2000f8e00ff */
[----:B------:R-:W-:Y:S01]  /*6fd0*/  UIADD3.64 UR70, UPT, UPT, UR12, 0x100, URZ ;  /* 0x000001000c467897 */ /* 0x000fe2000fffe0ff */
[----:B------:R-:W-:Y:S01]  /*6fe0*/  IMAD.X R5, RZ, RZ, R4, P4 ;  /* 0x000000ffff057224 */ /* 0x000fe200020e0604 */
[----:B------:R-:W-:-:S02]  /*6ff0*/  IADD3 R42, P4, PT, R3, 0xa00, RZ ;  /* 0x00000a00032a7810 */ /* 0x000fc40007f9e0ff */
[----:B------:R-:W-:Y:S01]  /*7000*/  IMAD.U32 R198, RZ, RZ, UR72 ;  /* 0x00000048ffc67e24 */ /* 0x000fe2000f8e00ff */
[----:B------:R-:W-:Y:S01]  /*7010*/  R2UR UR22, R18 ;  /* 0x00000000121672ca */ /* 0x000fe200000e0000 */
[----:B------:R-:W-:Y:S01]  /*7020*/  IMAD.U32 R199, RZ, RZ, UR73 ;  /* 0x00000049ffc77e24 */ /* 0x000fe2000f8e00ff */
[----:B------:R-:W-:Y:S01]  /*7030*/  UIADD3.64 UR72, UPT, UPT, UR12, 0x102, URZ ;  /* 0x000001020c487897 */ /* 0x000fe2000fffe0ff */
[----:B------:R-:W-:Y:S01]  /*7040*/  IMAD.U32 R196, RZ, RZ, UR70 ;  /* 0x00000046ffc47e24 */ /* 0x000fe2000f8e00ff */
[----:B------:R-:W-:Y:S01]  /*7050*/  R2UR UR24, R20 ;  /* 0x00000000141872ca */ /* 0x000fe200000e0000 */
[----:B------:R-:W-:Y:S01]  /*7060*/  IMAD.U32 R197, RZ, RZ, UR71 ;  /* 0x00000047ffc57e24 */ /* 0x000fe2000f8e00ff */
[----:B------:R-:W-:Y:S01]  /*7070*/  UIADD3.64 UR70, UPT, UPT, UR12, 0x104, URZ ;  /* 0x000001040c467897 */ /* 0x000fe2000fffe0ff */
[--C-:B------:R-:W-:Y:S01]  /*7080*/  IMAD.X R2, RZ, RZ, R4.reuse, P4 ;  /* 0x000000ffff027224 */ /* 0x100fe200020e0604 */
[C---:B------:R-:W-:Y:S01]  /*7090*/  IADD3 R43, P4, PT, R3.reuse, 0xa80, RZ ;  /* 0x00000a80032b7810 */ /* 0x040fe20007f9e0ff */
[----:B------:R-:W-:Y:S01]  /*70a0*/  IMAD.U32 R194, RZ, RZ, UR72 ;  /* 0x00000048ffc27e24 */ /* 0x000fe2000f8e00ff */
[----:B------:R-:W-:Y:S01]  /*70b0*/  IADD3.X R21, PT, PT, R4, RZ, RZ, P3, !PT ;  /* 0x000000ff04157210 */ /* 0x000fe20001ffe4ff */
[----:B------:R-:W-:Y:S01]  /*70c0*/  IMAD.U32 R195, RZ, RZ, UR73 ;  /* 0x00000049ffc37e24 */ /* 0x000fe2000f8e00ff */
[----:B------:R-:W-:Y:S01]  /*70d0*/  MOV R192, UR70 ;  /* 0x0000004600c07c02 */ /* 0x000fe20008000f00 */
[----:B------:R-:W-:Y:S01]  /*70e0*/  IMAD.U32 R193, RZ, RZ, UR71 ;  /* 0x00000047ffc17e24 */ /* 0x000fe2000f8e00ff */
[----:B------:R-:W-:Y:S01]  /*70f0*/  UIADD3.64 UR72, UPT, UPT, UR12, 0x17e, URZ ;  /* 0x0000017e0c487897 */ /* 0x000fe2000fffe0ff */
[----:B------:R-:W-:Y:S01]  /*7100*/  IMAD.X R6, RZ, RZ, R4, P4 ;  /* 0x000000ffff067224 */ /* 0x000fe200020e0604 */
[----:B------:R-:W-:Y:S01]  /*7110*/  UIADD3.64 UR70, UPT, UPT, UR12, 0x180, URZ ;  /* 0x000001800c467897 */ /* 0x000fe2000fffe0ff */
[----:B------:R-:W-:-:S02]  /*7120*/  IADD3 R8, P4, PT, R3, 0xb00, RZ ;  /* 0x00000b0003087810 */ /* 0x000fc40007f9e0ff */
[C---:B------:R-:W-:Y:S01]  /*7130*/  IADD3 R24, P3, PT, R3.reuse, 0x500, RZ ;  /* 0x0000050003187810 */ /* 0x040fe20007f7e0ff */
[----:B------:R-:W-:Y:S01]  /*7140*/  IMAD.U32 R190, RZ, RZ, UR72 ;  /* 0x00000048ffbe7e24 */ /* 0x000fe2000f8e00ff */
[----:B------:R-:W-:Y:S01]  /*7150*/  IADD3.X R10, PT, PT, R4, RZ, RZ, P4, !PT ;  /* 0x000000ff040a7210 */ /* 0x000fe200027fe4ff */
[----:B------:R-:W-:Y:S01]  /*7160*/  IMAD.U32 R191, RZ, RZ, UR73 ;  /* 0x00000049ffbf7e24 */ /* 0x000fe2000f8e00ff */
[----:B------:R-:W-:Y:S01]  /*7170*/  UIADD3.64 UR72, UPT, UPT, UR12, 0x182, URZ ;  /* 0x000001820c487897 */ /* 0x000fe2000fffe0ff */
[----:B------:R-:W-:Y:S01]  /*7180*/  IMAD.U32 R188, RZ, RZ, UR70 ;  /* 0x00000046ffbc7e24 */ /* 0x000fe2000f8e00ff */
[C---:B------:R-:W-:Y:S01]  /*7190*/  IADD3 R12, P4, PT, R3.reuse, 0xb80, RZ ;  /* 0x00000b80030c7810 */ /* 0x040fe20007f9e0ff */
[----:B------:R-:W-:Y:S01]  /*71a0*/  IMAD.U32 R189, RZ, RZ, UR71 ;  /* 0x00000047ffbd7e24 */ /* 0x000fe2000f8e00ff */
[----:B------:R-:W-:Y:S01]  /*71b0*/  UIADD3.64 UR70, UPT, UPT, UR12, 0x184, URZ ;  /* 0x000001840c467897 */ /* 0x000fe2000fffe0ff */
[----:B------:R-:W-:Y:S01]  /*71c0*/  R2UR UR26, R22 ;  /* 0x00000000161a72ca */ /* 0x000fe200000e0000 */
[----:B------:R-:W-:Y:S01]  /*71d0*/  IMAD.U32 R186, RZ, RZ, UR72 ;  /* 0x00000048ffba7e24 */ /* 0x000fe2000f8e00ff */
[----:B------:R-:W-:Y:S01]  /*71e0*/  R2UR UR28, R24 ;  /* 0x00000000181c72ca */ /* 0x000fe200000e0000 */
[--C-:B------:R-:W-:Y:S01]  /*71f0*/  IMAD.X R14, RZ, RZ, R4.reuse, P4 ;  /* 0x000000ffff0e7224 */ /* 0x100fe200020e0604 */
[C---:B------:R-:W-:Y:S01]  /*7200*/  IADD3 R16, P4, PT, R3.reuse, 0xc00, RZ ;  /* 0x00000c0003107810 */ /* 0x040fe20007f9e0ff */
[----:B------:R-:W-:Y:S01]  /*7210*/  IMAD.U32 R187, RZ, RZ, UR73 ;  /* 0x00000049ffbb7e24 */ /* 0x000fe2000f8e00ff */
[----:B------:R-:W-:Y:S01]  /*7220*/  MOV R184, UR70 ;  /* 0x0000004600b87c02 */ /* 0x000fe20008000f00 */
[----:B------:R-:W-:Y:S01]  /*7230*/  IMAD.U32 R185, RZ, RZ, UR71 ;  /* 0x00000047ffb97e24 */ /* 0x000fe2000f8e00ff */
[----:B------:R-:W-:Y:S01]  /*7240*/  UIADD3.64 UR72, UPT, UPT, UR12, 0x1fe, URZ ;  /* 0x000001fe0c487897 */ /* 0x000fe2000fffe0ff */
[--C-:B------:R-:W-:Y:S01]  /*7250*/  IMAD.X R18, RZ, RZ, R4.reuse, P4 ;  /* 0x000000ffff127224 */ /* 0x100fe200020e0604 */
[----:B------:R-:W-:Y:S01]  /*7260*/  UIADD3.64 UR70, UPT, UPT, UR12, 0x200, URZ ;  /* 0x000002000c467897 */ /* 0x000fe2000fffe0ff */
[C---:B------:R-:W-:Y:S01]  /*7270*/  IADD3 R20, P4, PT, R3.reuse, 0xc80, RZ ;  /* 0x00000c8003147810 */ /* 0x040fe20007f9e0ff */
[--C-:B------:R-:W-:Y:S01]  /*7280*/  IMAD.X R25, RZ, RZ, R4.reuse, P3 ;  /* 0x000000ffff197224 */ /* 0x100fe200018e0604 */
[C---:B------:R-:W-:Y:S01]  /*7290*/  IADD3 R28, P3, PT, R3.reuse, 0x600, RZ ;  /* 0x00000600031c7810 */ /* 0x040fe20007f7e0ff */
        /* <DEDUP_REMOVED lines=11> */
[----:B------:R-:W-:Y:S01]  /*7350*/  R2UR UR34, R30 ;  /* 0x000000001e2272ca */ /* 0x000fe200000e0000 */
[----:B------:R-:W-:Y:S01]  /*7360*/  IMAD.U32 R179, RZ, RZ, UR73 ;  /* 0x00000049ffb37e24 */ /* 0x000fe2000f8e00ff */
[----:B------:R-:W-:Y:S01]  /*7370*/  MOV R176, UR70 ;  /* 0x0000004600b07c02 */ /* 0x000fe20008000f00 */
[----:B------:R-:W-:Y:S01]  /*7380*/  IMAD.U32 R177, RZ, RZ, UR71 ;  /* 0x00000047ffb17e24 */ /* 0x000fe2000f8e00ff */
[----:B------:R-:W-:Y:S01]  /*7390*/  UIADD3.64 UR72, UPT, UPT, UR12, 0x27e, URZ ;  /* 0x0000027e0c487897 */ /* 0x000fe2000fffe0ff */
[--C-:B------:R-:W-:Y:S01]  /*73a0*/  IMAD.X R26, RZ, RZ, R4.reuse, P4 ;  /* 0x000000ffff1a7224 */ /* 0x100fe200020e0604 */
[----:B------:R-:W-:Y:S01]  /*73b0*/  UIADD3.64 UR70, UPT, UPT, UR12, 0x280, URZ ;  /* 0x000002800c467897 */ /* 0x000fe2000fffe0ff */
[----:B------:R-:W-:Y:S01]  /*73c0*/  IMAD.X R29, RZ, RZ, R4, P3 ;  /* 0x000000ffff1d7224 */ /* 0x000fe200018e0604 */
[----:B------:R-:W-:-:S02]  /*73d0*/  IADD3 R28, P4, PT, R3, 0xd80, RZ ;  /* 0x00000d80031c7810 */ /* 0x000fc40007f9e0ff */
        /* <DEDUP_REMOVED lines=24> */
[--C-:B------:R-:W-:Y:S01]  /*7560*/  IMAD.X R37, RZ, RZ, R4.reuse, P3 ;  /* 0x000000ffff257224 */ /* 0x100fe200018e0604 */
[C---:B------:R-:W-:Y:S01]  /*7570*/  IADD3 R39, P3, PT, R3.reuse, 0x900, RZ ;  /* 0x0000090003277810 */ /* 0x040fe20007f7e0ff */
[----:B------:R-:W-:Y:S01]  /*7580*/  IMAD.U32 R167, RZ, RZ, UR73 ;  /* 0x00000049ffa77e24 */ /* 0x000fe2000f8e00ff */
[----:B------:R-:W-:Y:S01]  /*7590*/  UIADD3.64 UR72, UPT, UPT, UR12, 0x302, URZ ;  /* 0x000003020c487897 */ /* 0x000fe2000fffe0ff */
[----:B------:R-:W-:Y:S01]  /*75a0*/  IMAD.U32 R164, RZ, RZ, UR70 ;  /* 0x00000046ffa47e24 */ /* 0x000fe2000f8e00ff */
[----:B------:R-:W-:Y:S01]  /*75b0*/  R2UR UR38, R34 ;  /* 0x00000000222672ca */ /* 0x000fe200000e0000 */
[----:B------:R-:W-:Y:S01]  /*75c0*/  IMAD.U32 R165, RZ, RZ, UR71 ;  /* 0x00000047ffa57e24 */ /* 0x000fe2000f8e00ff */
[----:B------:R-:W-:Y:S01]  /*75d0*/  UIADD3.64 UR70, UPT, UPT, UR12, 0x304, URZ ;  /* 0x000003040c467897 */ /* 0x000fe2000fffe0ff */
[--C-:B------:R-:W-:Y:S01]  /*75e0*/  IMAD.X R16, RZ, RZ, R4.reuse, P4 ;  /* 0x000000ffff107224 */ /* 0x100fe200020e0604 */
[----:B------:R-:W-:Y:S01]  /*75f0*/  IADD3 R3, P4, PT, R3, 0xf00, RZ ;  /* 0x00000f0003037810 */ /* 0x000fe20007f9e0ff */
[--C-:B------:R-:W-:Y:S01]  /*7600*/  IMAD.X R40, RZ, RZ, R4.reuse, P3 ;  /* 0x000000ffff287224 */ /* 0x100fe200018e0604 */
[----:B------:R-:W-:Y:S01]  /*7610*/  R2UR UR40, R36 ;  /* 0x00000000242872ca */ /* 0x000fe200000e0000 */
[----:B------:R-:W-:Y:S01]  /*7620*/  IMAD.U32 R162, RZ, RZ, UR72 ;  /* 0x00000048ffa27e24 */ /* 0x000fe2000f8e00ff */
[----:B------:R-:W-:Y:S01]  /*7630*/  MOV R160, UR70 ;  /* 0x0000004600a07c02 */ /* 0x000fe20008000f00 */
[----:B------:R-:W-:Y:S01]  /*7640*/  IMAD.X R4, RZ, RZ, R4, P4 ;  /* 0x000000ffff047224 */ /* 0x000fe200020e0604 */
[----:B------:R-:W-:Y:S01]  /*7650*/  R2UR UR42, R38 ;  /* 0x00000000262a72ca */ /* 0x000fe200000e0000 */
[----:B------:R-:W-:Y:S01]  /*7660*/  IMAD.U32 R163, RZ, RZ, UR73 ;  /* 0x00000049ffa37e24 */ /* 0x000fe2000f8e00ff */
[----:B------:R-:W-:Y:S01]  /*7670*/  UIADD3.64 UR72, UPT, UPT, UR12, 0x37e, URZ ;  /* 0x0000037e0c487897 */ /* 0x000fe2000fffe0ff */
[----:B------:R-:W-:Y:S01]  /*7680*/  IMAD.U32 R161, RZ, RZ, UR71 ;  /* 0x00000047ffa17e24 */ /* 0x000fe2000f8e00ff */
[----:B------:R-:W-:Y:S01]  /*7690*/  UIADD3.64 UR70, UPT, UPT, UR12, 0x380, URZ ;  /* 0x000003800c467897 */ /* 0x000fe2000fffe0ff */
[----:B------:R-:W-:-:S02]  /*76a0*/  R2UR UR44, R39 ;  /* 0x00000000272c72ca */ /* 0x000fc400000e0000 */
[----:B------:R-:W-:Y:S01]  /*76b0*/  R2UR UR46, R41 ;  /* 0x00000000292e72ca */ /* 0x000fe200000e0000 */
[----:B------:R-:W-:Y:S01]  /*76c0*/  IMAD.U32 R158, RZ, RZ, UR72 ;  /* 0x00000048ff9e7e24 */ /* 0x000fe2000f8e00ff */
[----:B------:R-:W-:Y:S01]  /*76d0*/  R2UR UR48, R42 ;  /* 0x000000002a3072ca */ /* 0x000fe200000e0000 */
[----:B------:R-:W-:Y:S01]  /*76e0*/  IMAD.U32 R159, RZ, RZ, UR73 ;  /* 0x00000049ff9f7e24 */ /* 0x000fe2000f8e00ff */
[----:B------:R-:W-:Y:S01]  /*76f0*/  R2UR UR50, R43 ;  /* 0x000000002b3272ca */ /* 0x000fe200000e0000 */
[----:B------:R-:W-:Y:S01]  /*7700*/  IMAD.U32 R156, RZ, RZ, UR70 ;  /* 0x00000046ff9c7e24 */ /* 0x000fe2000f8e00ff */
[----:B------:R-:W-:Y:S01]  /*7710*/  R2UR UR58, R20 ;  /* 0x00000000143a72ca */ /* 0x000fe200000e0000 */
[----:B------:R-:W-:Y:S01]  /*7720*/  IMAD.U32 R157, RZ, RZ, UR71 ;  /* 0x00000047ff9d7e24 */ /* 0x000fe2000f8e00ff */
[----:B------:R-:W-:Y:S01]  /*7730*/  R2UR UR60, R24 ;  /* 0x00000000183c72ca */ /* 0x000fe200000e0000 */
[----:B------:R-:W-:Y:S01]  /*7740*/  UIADD3.64 UR72, UPT, UPT, UR12, 0x382, URZ ;  /* 0x000003820c487897 */ /* 0x000fe2000fffe0ff */
[----:B------:R-:W-:Y:S01]  /*7750*/  R2UR UR62, R28 ;  /* 0x000000001c3e72ca */ /* 0x000fe200000e0000 */
        /* <DEDUP_REMOVED lines=8> */
[----:B------:R-:W-:Y:S02]  /*77e0*/  R2UR UR15, R11 ;  /* 0x000000000b0f72ca */ /* 0x000fe400000e0000 */
[----:B------:R-:W-:Y:S02]  /*77f0*/  R2UR UR17, R13 ;  /* 0x000000000d1172ca */ /* 0x000fe400000e0000 */
[----:B------:R-:W-:-:S02]  /*7800*/  R2UR UR19, R15 ;  /* 0x000000000f1372ca */ /* 0x000fc400000e0000 */
[----:B------:R-:W-:Y:S02]  /*7810*/  R2UR UR21, R17 ;  /* 0x00000000111572ca */ /* 0x000fe400000e0000 */
[----:B------:R-:W-:Y:S02]  /*7820*/  R2UR UR23, R19 ;  /* 0x00000000131772ca */ /* 0x000fe400000e0000 */
[----:B------:R-:W-:Y:S02]  /*7830*/  R2UR UR25, R21 ;  /* 0x00000000151972ca */ /* 0x000fe400000e0000 */
        /* <DEDUP_REMOVED lines=19> */
[----:B------:R-:W-:Y:S01]  /*7970*/  R2UR UR53, R10 ;  /* 0x000000000a3572ca */ /* 0x000fe200000e0000 */
[----:B------:R-:W-:Y:S01]  /*7980*/  HFMA2 R10, -RZ, RZ, 0, 0 ;  /* 0x00000000ff0a7431 */ /* 0x000fe200000001ff */
[----:B------:R-:W-:Y:S01]  /*7990*/  ISETP.NE.U32.AND P3, PT, R135, RZ, PT ;  /* 0x000000ff8700720c */ /* 0x000fe20003f65070 */
[----:B------:R-:W-:Y:S01]  /*79a0*/  IMAD.MOV.U32 R135, RZ, RZ, RZ ;  /* 0x000000ffff877224 */ /* 0x000fe200078e00ff */
[----:B------:R-:W-:Y:S01]  /*79b0*/  R2UR UR68, R3 ;  /* 0x00000000034472ca */ /* 0x000fe200000e0000 */
[----:B------:R-:W-:Y:S01]  /*79c0*/  IMAD.MOV.U32 R3, RZ, RZ, R45 ;  /* 0x000000ffff037224 */ /* 0x000fe200078e002d */
[----:B------:R-:W-:Y:S01]  /*79d0*/  R2UR UR43, R0 ;  /* 0x00000000002b72ca */ /* 0x000fe200000e0000 */
[----:B------:R-:W-:Y:S01]  /*79e0*/  IMAD.MOV.U32 R0, RZ, RZ, R134 ;  /* 0x000000ffff007224 */ /* 0x000fe200078e0086 */
[----:B------:R-:W-:Y:S01]  /*79f0*/  R2UR UR49, R2 ;  /* 0x00000000023172ca */ /* 0x000fe200000e0000 */
[----:B------:R-:W-:Y:S01]  /*7a00*/  IMAD.MOV.U32 R2, RZ, RZ, R44 ;  /* 0x000000ffff027224 */ /* 0x000fe200078e002c */
[----:B------:R-:W-:-:S13]  /*7a10*/  MOV R154, UR72 ;  /* 0x00000048009a7c02 */ /* 0x000fda0008000f00 */
.L_x_17:
[----:B------:R-:W2:Y:S04]  /*7a20*/  LDL.64 R20, [R1+0x168] ;  /* 0x0001680001147983 */ /* 0x000ea80000100a00 */
[----:B------:R-:W3:Y:S04]  /*7a30*/  LDL.64 R6, [R1+0x110] ;  /* 0x0001100001067983 */ /* 0x000ee80000100a00 */
[----:B------:R-:W4:Y:S04]  /*7a40*/  LDL.64 R12, [R1+0x100] ;  /* 0x00010000010c7983 */ /* 0x000f280000100a00 */
[----:B------:R-:W5:Y:S04]  /*7a50*/  LDL.64 R14, [R1+0x160] ;  /* 0x00016000010e7983 */ /* 0x000f680000100a00 */
[----:B------:R-:W5:Y:S04]  /*7a60*/  LDL.64 R16, [R1+0x108] ;  /* 0x0001080001107983 */ /* 0x000f680000100a00 */
[----:B------:R-:W5:Y:S04]  /*7a70*/  LDL.64 R36, [R1+0xf8] ;  /* 0x0000f80001247983 */ /* 0x000f680000100a00 */
[----:B------:R-:W5:Y:S04]  /*7a80*/  LDL.64 R34, [R1+0x60] ;  /* 0x0000600001227983 */ /* 0x000f680000100a00 */
[----:B------:R-:W5:Y:S01]  /*7a90*/  LDL.64 R32, [R1+0xf0] ;  /* 0x0000f00001207983 */ /* 0x000f620000100a00 */
[----:B------:R-:W-:-:S03]  /*7aa0*/  IMAD.WIDE R4, R3, 0x2, R138 ;  /* 0x0000000203047825 */ /* 0x000fc600078e028a */
[----:B------:R-:W5:Y:S01]  /*7ab0*/  LDL.64 R18, [R1+0x68] ;  /* 0x0000680001127983 */ /* 0x000f620000100a00 */
[----:B------:R-:W-:-:S03]  /*7ac0*/  IMAD.WIDE R8, R3, 0x2, R136 ;  /* 0x0000000203087825 */ /* 0x000fc600078e0288 */
[----:B------:R-:W5:Y:S04]  /*7ad0*/  LDL.64 R26, [R1+0xe8] ;  /* 0x0000e800011a7983 */ /* 0x000f680000100a00 */
[----:B------:R-:W5:Y:S04]  /*7ae0*/  LDG.E.U16 R4, desc[UR10][R4.64] ;  /* 0x0000000a04047981 */ /* 0x000f68000c1e1500 */
[----:B------:R-:W5:Y:S04]  /*7af0*/  LDL.64 R30, [R1+0x150] ;  /* 0x00015000011e7983 */ /* 0x000f680000100a00 */
[----:B------:R-:W5:Y:S04]  /*7b00*/  LDL.64 R28, [R1+0x148] ;  /* 0x00014800011c7983 */ /* 0x000f680000100a00 */
[----:B------:R2:W5:Y:S04]  /*7b10*/  LDG.E.U16 R5, desc[UR10][R8.64] ;  /* 0x0000000a08057981 */ /* 0x000568000c1e1500 */
[----:B------:R-:W5:Y:S04]  /*7b20*/  LDL.64 R22, [R1+0xd8] ;  /* 0x0000d80001167983 */ /* 0x000f680000100a00 */
        /* <DEDUP_REMOVED lines=12> */
[----:B------:R-:W5:Y:S01]  /*7bf0*/  LDL.64 R42, [R1+0x88] ;  /* 0x00008800012a7983 */ /* 0x000f620000100a00 */
[----:B--2---:R-:W-:-:S03]  /*7c00*/  IMAD.WIDE R8, R3, 0x2, R20 ;  /* 0x0000000203087825 */ /* 0x004fc600078e0214 */
[----:B------:R-:W2:Y:S01]  /*7c10*/  LDL.64 R20, [R1+0xe0] ;  /* 0x0000e00001147983 */ /* 0x000ea20000100a00 */
[----:B---3--:R-:W-:-:S03]  /*7c20*/  IMAD.WIDE R6, R3, 0x2, R6 ;  /* 0x0000000203067825 */ /* 0x008fc600078e0206 */
[----:B------:R-:W3:Y:S01]  /*7c30*/  LDG.E.U16 R8, desc[UR10][R8.64] ;  /* 0x0000000a08087981 */ /* 0x000ee2000c1e1500 */
[----:B----4-:R-:W-:-:S03]  /*7c40*/  IMAD.WIDE R12, R3, 0x2, R12 ;  /* 0x00000002030c7825 */ /* 0x010fc600078e020c */
[----:B------:R-:W4:Y:S01]  /*7c50*/  LDG.E.U16 R6, desc[UR10][R6.64] ;  /* 0x0000000a06067981 */ /* 0x000f22000c1e1500 */
[----:B-----5:R-:W-:-:S03]  /*7c60*/  IMAD.WIDE R14, R3, 0x2, R14 ;  /* 0x00000002030e7825 */ /* 0x020fc600078e020e */
[----:B------:R0:W5:Y:S01]  /*7c70*/  LDG.E.U16 R11, desc[UR10][R12.64] ;  /* 0x0000000a0c0b7981 */ /* 0x000162000c1e1500 */
[----:B------:R-:W-:-:S03]  /*7c80*/  IMAD.WIDE R16, R3, 0x2, R16 ;  /* 0x0000000203107825 */ /* 0x000fc600078e0210 */
[----:B-1----:R1:W3:Y:S04]  /*7c90*/  LDG.E.U16 R9, desc[UR10][R14.64] ;  /* 0x0000000a0e097981 */ /* 0x0022e8000c1e1500 */
[----:B------:R1:W3:Y:S01]  /*7ca0*/  LDG.E.U16 R7, desc[UR10][R16.64] ;  /* 0x0000000a10077981 */ /* 0x0002e2000c1e1500 */
[----:B0-----:R-:W-:-:S03]  /*7cb0*/  IMAD.WIDE R12, R3, 0x2, R36 ;  /* 0x00000002030c7825 */ /* 0x001fc600078e0224 */
[----:B------:R-:W3:Y:S01]  /*7cc0*/  LDL.64 R36, [R1+0xc8] ;  /* 0x0000c80001247983 */ /* 0x000ee20000100a00 */
[----:B-1----:R-:W-:-:S03]  /*7cd0*/  IMAD.WIDE R14, R3, 0x2, R34 ;  /* 0x00000002030e7825 */ /* 0x002fc600078e0222 */
[----:B------:R-:W4:Y:S01]  /*7ce0*/  LDL.64 R34, [R1+0x130] ;  /* 0x0001300001227983 */ /* 0x000f220000100a00 */
[----:B------:R-:W-:-:S03]  /*7cf0*/  IMAD.WIDE R16, R3, 0x2, R32 ;  /* 0x0000000203107825 */ /* 0x000fc600078e0220 */
[----:B------:R-:W5:Y:S01]  /*7d00*/  LDL.64 R32, [R1+0x128] ;  /* 0x0001280001207983 */ /* 0x000f620000100a00 */
[----:B------:R-:W-:-:S03]  /*7d10*/  IMAD.WIDE R18, R3, 0x2, R18 ;  /* 0x0000000203127825 */ /* 0x000fc600078e0212 */
[----:B------:R-:W5:Y:S01]  /*7d20*/  LDG.E.U16 R14, desc[UR10][R14.64] ;  /* 0x0000000a0e0e7981 */ /* 0x000f62000c1e1500 */
[----:B------:R-:W-:-:S03]  /*7d30*/  IMAD.WIDE R26, R3, 0x2, R26 ;  /* 0x00000002031a7825 */ /* 0x000fc600078e021a */
[----:B------:R-:W5:Y:S04]  /*7d40*/  LDG.E.U16 R12, desc[UR10][R12.64] ;  /* 0x0000000a0c0c7981 */ /* 0x000f68000c1e1500 */
[----:B------:R-:W5:Y:S04]  /*7d50*/  LDG.E.U16 R26, desc[UR10][R26.64] ;  /* 0x0000000a1a1a7981 */ /* 0x000f68000c1e1500 */
[----:B------:R0:W5:Y:S04]  /*7d60*/  LDG.E.U16 R15, desc[UR10][R16.64] ;  /* 0x0000000a100f7981 */ /* 0x000168000c1e1500 */
[----:B------:R1:W5:Y:S01]  /*7d70*/  LDG.E.U16 R13, desc[UR10][R18.64] ;  /* 0x0000000a120d7981 */ /* 0x000362000c1e1500 */
[----:B------:R-:W-:-:S04]  /*7d80*/  IMAD.WIDE R22, R3, 0x2, R22 ;  /* 0x0000000203167825 */ /* 0x000fc800078e0216 */
[C---:B0-----:R-:W-:Y:S02]  /*7d90*/  IMAD.WIDE R16, R3.reuse, 0x2, R30 ;  /* 0x0000000203107825 */ /* 0x041fe400078e021e */
[----:B------:R-:W5:Y:S02]  /*7da0*/  LDG.E.U16 R30, desc[UR10][R22.64] ;  /* 0x0000000a161e7981 */ /* 0x000f64000c1e1500 */
[C---:B-1----:R-:W-:Y:S02]  /*7db0*/  IMAD.WIDE R18, R3.reuse, 0x2, R28 ;  /* 0x0000000203127825 */ /* 0x042fe400078e021c */
[----:B------:R0:W5:Y:S02]  /*7dc0*/  LDG.E.U16 R27, desc[UR10][R16.64] ;  /* 0x0000000a101b7981 */ /* 0x000164000c1e1500 */
[C---:B------:R-:W-:Y:S02]  /*7dd0*/  IMAD.WIDE R24, R3.reuse, 0x2, R24 ;  /* 0x0000000203187825 */ /* 0x040fe400078e0218 */
[----:B------:R1:W5:Y:S04]  /*7de0*/  LDG.E.U16 R28, desc[UR10][R18.64] ;  /* 0x0000000a121c7981 */ /* 0x000368000c1e1500 */
[----:B------:R-:W5:Y:S01]  /*7df0*/  LDG.E.U16 R31, desc[UR10][R24.64] ;  /* 0x0000000a181f7981 */ /* 0x000f62000c1e1500 */
[----:B0-----:R-:W-:-:S04]  /*7e00*/  IMAD.WIDE R16, R3, 0x2, R60 ;  /* 0x0000000203107825 */ /* 0x001fc800078e023c */
[----:B-1----:R-:W-:-:S04]  /*7e10*/  IMAD.WIDE R18, R3, 0x2, R58 ;  /* 0x0000000203127825 */ /* 0x002fc800078e023a */
[----:B--2---:R-:W-:-:S05]  /*7e20*/  IMAD.WIDE R20, R3, 0x2, R20 ;  /* 0x0000000203147825 */ /* 0x004fca00078e0214 */
[----:B------:R3:W2:Y:S02]  /*7e30*/  LDG.E.U16 R29, desc[UR10][R20.64] ;  /* 0x0000000a141d7981 */ /* 0x0006a4000c1e1500 */
[----:B---3--:R-:W-:-:S04]  /*7e40*/  IMAD.WIDE R20, R3, 0x2, R36 ;  /* 0x0000000203147825 */ /* 0x008fc800078e0224 */
[C---:B----4-:R-:W-:Y:S02]  /*7e50*/  IMAD.WIDE R22, R3.reuse, 0x2, R34 ;  /* 0x0000000203167825 */ /* 0x050fe400078e0222 */
[----:B------:R0:W3:Y:S02]  /*7e60*/  LDG.E.U16 R34, desc[UR10][R20.64] ;  /* 0x0000000a14227981 */ /* 0x0000e4000c1e1500 */
[C---:B-----5:R-:W-:Y:S02]  /*7e70*/  IMAD.WIDE R24, R3.reuse, 0x2, R32 ;  /* 0x0000000203187825 */ /* 0x060fe400078e0220 */
[----:B------:R1:W4:Y:S04]  /*7e80*/  LDG.E.U16 R32, desc[UR10][R16.64] ;  /* 0x0000000a10207981 */ /* 0x000328000c1e1500 */
[----:B------:R5:W3:Y:S01]  /*7e90*/  LDG.E.U16 R33, desc[UR10][R18.64] ;  /* 0x0000000a12217981 */ /* 0x000ae2000c1e1500 */
[----:B0-----:R-:W-:-:S03]  /*7ea0*/  IMAD.WIDE R20, R3, 0x2, R52 ;  /* 0x0000000203147825 */ /* 0x001fc600078e0234 */
[----:B------:R0:W3:Y:S01]  /*7eb0*/  LDG.E.U16 R35, desc[UR10][R22.64] ;  /* 0x0000000a16237981 */ /* 0x0000e2000c1e1500 */
[----:B-1----:R-:W-:-:S03]  /*7ec0*/  IMAD.WIDE R16, R3, 0x2, R56 ;  /* 0x0000000203107825 */ /* 0x002fc600078e0238 */
[----:B------:R1:W3:Y:S01]  /*7ed0*/  LDG.E.U16 R36, desc[UR10][R24.64] ;  /* 0x0000000a18247981 */ /* 0x0002e2000c1e1500 */
[----:B-----5:R-:W-:-:S03]  /*7ee0*/  IMAD.WIDE R18, R3, 0x2, R54 ;  /* 0x0000000203127825 */ /* 0x020fc600078e0236 */
[----:B------:R5:W3:Y:S01]  /*7ef0*/  LDG.E.U16 R37, desc[UR10][R16.64] ;  /* 0x0000000a10257981 */ /* 0x000ae2000c1e1500 */
[----:B0-----:R-:W-:-:S04]  /*7f00*/  IMAD.WIDE R22, R3, 0x2, R40 ;  /* 0x0000000203167825 */ /* 0x001fc800078e0228 */
[C---:B-1----:R-:W-:Y:S01]  /*7f10*/  IMAD.WIDE R24, R3.reuse, 0x2, R38 ;  /* 0x0000000203187825 */ /* 0x042fe200078e0226 */
[----:B------:R0:W3:Y:S03]  /*7f20*/  LDG.E.U16 R40, desc[UR10][R22.64] ;  /* 0x0000000a16287981 */ /* 0x0000e6000c1e1500 */
[C---:B-----5:R-:W-:Y:S01]  /*7f30*/  IMAD.WIDE R16, R3.reuse, 0x2, R50 ;  /* 0x0000000203107825 */ /* 0x060fe200078e0232 */
[----:B------:R1:W5:Y:S04]  /*7f40*/  LDG.E.U16 R38, desc[UR10][R18.64] ;  /* 0x0000000a12267981 */ /* 0x000368000c1e1500 */
[----:B------:R1:W5:Y:S01]  /*7f50*/  LDG.E.U16 R39, desc[UR10][R20.64] ;  /* 0x0000000a14277981 */ /* 0x000362000c1e1500 */
[----:B0-----:R-:W-:-:S03]  /*7f60*/  IMAD.WIDE R22, R3, 0x2, R44 ;  /* 0x0000000203167825 */ /* 0x001fc600078e022c */
[----:B------:R0:W5:Y:S01]  /*7f70*/  LDG.E.U16 R41, desc[UR10][R24.64] ;  /* 0x0000000a18297981 */ /* 0x000162000c1e1500 */
[----:B-1----:R-:W-:-:S03]  /*7f80*/  IMAD.WIDE R18, R3, 0x2, R48 ;  /* 0x0000000203127825 */ /* 0x002fc600078e0230 */
[----:B------:R-:W5:Y:S01]  /*7f90*/  LDG.E.U16 R16, desc[UR10][R16.64] ;  /* 0x0000000a10107981 */ /* 0x000f62000c1e1500 */
[----:B------:R-:W-:-:S03]  /*7fa0*/  IMAD.WIDE R20, R3, 0x2, R46 ;  /* 0x0000000203147825 */ /* 0x000fc600078e022e */
[----:B------:R-:W5:Y:S01]  /*7fb0*/  LDG.E.U16 R18, desc[UR10][R18.64] ;  /* 0x0000000a12127981 */ /* 0x000f62000c1e1500 */
[----:B0-----:R-:W-:-:S03]  /*7fc0*/  IMAD.WIDE R24, R3, 0x2, R42 ;  /* 0x0000000203187825 */ /* 0x001fc600078e022a */
[----:B------:R-:W5:Y:S04]  /*7fd0*/  LDG.E.U16 R20, desc[UR10][R20.64] ;  /* 0x0000000a14147981 */ /* 0x000f68000c1e1500 */
[----:B------:R-:W5:Y:S04]  /*7fe0*/  LDG.E.U16 R22, desc[UR10][R22.64] ;  /* 0x0000000a16167981 */ /* 0x000f68000c1e1500 */
[----:B------:R-:W5:Y:S01]  /*7ff0*/  LDG.E.U16 R24, desc[UR10][R24.64] ;  /* 0x0000000a18187981 */ /* 0x000f62000c1e1500 */
[C---:B------:R-:W-:Y:S02]  /*8000*/  LOP3.LUT R42, R133.reuse, 0x10, RZ, 0x3c, !PT ;  /* 0x00000010852a7812 */ /* 0x040fe400078e3cff */
[C---:B------:R-:W-:Y:S01]  /*8010*/  LOP3.LUT R43, R133.reuse, 0x20, RZ, 0x3c, !PT ;  /* 0x00000020852b7812 */ /* 0x040fe200078e3cff */
        /* <DEDUP_REMOVED lines=10> */
[----:B0-----:R-:W-:-:S03]  /*80c0*/  LOP3.LUT R42, R133, 0x30, RZ, 0x3c, !PT ;  /* 0x00000030852a7812 */ /* 0x001fc600078e3cff */
[----:B------:R-:W-:Y:S04]  /*80d0*/  STS.U16 [R43+UR9+0x14500], R15 ;  /* 0x0145000f2b007988 */ /* 0x000fe80008000409 */
[----:B------:R0:W-:Y:S04]  /*80e0*/  STS.U16 [R43+UR9+0x16500], R26 ;  /* 0x0165001a2b007988 */ /* 0x0001e80008000409 */
[----:B------:R-:W-:Y:S04]  /*80f0*/  STS.U16 [R42+UR9+0x14180], R27 ;  /* 0x0141801b2a007988 */ /* 0x000fe80008000409 */
[----:B------:R-:W-:Y:S01]  /*8100*/  STS.U16 [R42+UR9+0x16180], R28 ;  /* 0x0161801c2a007988 */ /* 0x000fe20008000409 */
[----:B0-----:R-:W-:Y:S01]  /*8110*/  LOP3.LUT R43, R133, 0x40, RZ, 0x3c, !PT ;  /* 0x00000040852b7812 */ /* 0x001fe200078e3cff */
[----:B------:R-:W-:-:S02]  /*8120*/  UMOV UR70, 0x1 ;  /* 0x0000000100467882 */ /* 0x000fc40000000000 */
[----:B------:R-:W-:-:S04]  /*8130*/  @!UP0 UIADD3 UR70, UPT, UPT, -UR70, 0x100000, URZ ;  /* 0x0010000046468890 */ /* 0x000fc8000fffe1ff */
[----:B------:R-:W-:Y:S02]  /*8140*/  @!UP0 USHF.L.U32 UR71, UR70, 0xb, URZ ;  /* 0x0000000b46478899 */ /* 0x000fe400080006ff */
[----:B------:R-:W-:Y:S01]  /*8150*/  @!UP0 USHF.L.U32 UR70, UR70, 0x1, URZ ;  /* 0x0000000146468899 */ /* 0x000fe200080006ff */
[----:B------:R-:W-:Y:S01]  /*8160*/  VOTEU.ALL UP1, P2 ;  /* 0x0000000000ff7886 */ /* 0x000fe20001020000 */
[----:B--2---:R-:W-:Y:S04]  /*8170*/  STS.U16 [R42+UR9+0x14580], R29 ;  /* 0x0145801d2a007988 */ /* 0x004fe80008000409 */
[----:B------:R0:W-:Y:S04]  /*8180*/  STS.U16 [R42+UR9+0x16580], R30 ;  /* 0x0165801e2a007988 */ /* 0x0001e80008000409 */
[----:B------:R-:W-:Y:S01]  /*8190*/  STS.U16 [R43+UR9+0x14200], R31 ;  /* 0x0142001f2b007988 */ /* 0x000fe20008000409 */
[----:B0-----:R-:W-:-:S03]  /*81a0*/  LOP3.LUT R42, R133, 0x50, RZ, 0x3c, !PT ;  /* 0x00000050852a7812 */ /* 0x001fc600078e3cff */
[----:B----4-:R-:W-:Y:S04]  /*81b0*/  STS.U16 [R43+UR9+0x16200], R32 ;  /* 0x016200202b007988 */ /* 0x010fe80008000409 */
[----:B---3--:R-:W-:Y:S04]  /*81c0*/  STS.U16 [R43+UR9+0x14600], R33 ;  /* 0x014600212b007988 */ /* 0x008fe80008000409 */
[----:B------:R0:W-:Y:S04]  /*81d0*/  STS.U16 [R43+UR9+0x16600], R34 ;  /* 0x016600222b007988 */ /* 0x0001e80008000409 */
[----:B------:R-:W-:Y:S04]  /*81e0*/  STS.U16 [R42+UR9+0x14280], R35 ;  /* 0x014280232a007988 */ /* 0x000fe80008000409 */
[----:B------:R-:W-:Y:S01]  /*81f0*/  STS.U16 [R42+UR9+0x16280], R36 ;  /* 0x016280242a007988 */ /* 0x000fe20008000409 */
[----:B0-----:R-:W-:-:S03]  /*8200*/  LOP3.LUT R43, R133, 0x60, RZ, 0x3c, !PT ;  /* 0x00000060852b7812 */ /* 0x001fc600078e3cff */
[----:B------:R-:W-:Y:S04]  /*8210*/  STS.U16 [R42+UR9+0x14680], R37 ;  /* 0x014680252a007988 */ /* 0x000fe80008000409 */
[----:B-----5:R0:W-:Y:S04]  /*8220*/  STS.U16 [R42+UR9+0x16680], R38 ;  /* 0x016680262a007988 */ /* 0x0201e80008000409 */
[----:B------:R1:W-:Y:S04]  /*8230*/  STS.U16 [R43+UR9+0x14300], R39 ;  /* 0x014300272b007988 */ /* 0x0003e80008000409 */
[----:B------:R1:W-:Y:S01]  /*8240*/  STS.U16 [R43+UR9+0x16300], R40 ;  /* 0x016300282b007988 */ /* 0x0003e20008000409 */
[----:B0-----:R-:W-:-:S03]  /*8250*/  LOP3.LUT R42, R133, 0x70, RZ, 0x3c, !PT ;  /* 0x00000070852a7812 */ /* 0x001fc600078e3cff */
[----:B------:R1:W-:Y:S04]  /*8260*/  STS.U16 [R43+UR9+0x14700], R41 ;  /* 0x014700292b007988 */ /* 0x0003e80008000409 */
[----:B------:R1:W-:Y:S04]  /*8270*/  STS.U16 [R43+UR9+0x16700], R16 ;  /* 0x016700102b007988 */ /* 0x0003e80008000409 */
[----:B------:R1:W-:Y:S04]  /*8280*/  STS.U16 [R42+UR9+0x14380], R18 ;  /* 0x014380122a007988 */ /* 0x0003e80008000409 */
[----:B------:R1:W-:Y:S04]  /*8290*/  STS.U16 [R42+UR9+0x16380], R20 ;  /* 0x016380142a007988 */ /* 0x0003e80008000409 */
[----:B------:R1:W-:Y:S04]  /*82a0*/  STS.U16 [R42+UR9+0x14780], R22 ;  /* 0x014780162a007988 */ /* 0x0003e80008000409 */
[----:B------:R1:W-:Y:S01]  /*82b0*/  STS.U16 [R42+UR9+0x16780], R24 ;  /* 0x016780182a007988 */ /* 0x0003e20008000409 */
[----:B------:R0:W-:Y:S06]  /*82c0*/  MEMBAR.ALL.CTA ;  /* 0x0000000000007992 */ /* 0x0001ec0000008000 */
[----:B0-----:R-:W-:Y:S04]  /*82d0*/  FENCE.VIEW.ASYNC.S ;  /* 0x00000000000073c6 */ /* 0x001fe80000000000 */
[----:B------:R-:W0:Y:S02]  /*82e0*/  FENCE.VIEW.ASYNC.S ;  /* 0x00000000000073c6 */ /* 0x000e240000000000 */
[----:B0-----:R1:W0:Y:S02]  /*82f0*/  @!UP1 SYNCS.EXCH.64 URZ, [UR9+0x1c010], UR70 ;  /* 0x01c0104609ff95b2 */ /* 0x0012240008000100 */
[----:B0-----:R-:W-:Y:S06]  /*8300*/  BAR.SYNC.DEFER_BLOCKING 0x0 ;  /* 0x0000000000007b1d */ /* 0x001fec0000010000 */
[----:B-1----:R-:W-:Y:S05]  /*8310*/  @P3 BRA `(.L_x_13) ;  /* 0x0000000800a03947 */ /* 0x002fea0003800000 */
[----:B------:R-:W2:Y:S01]  /*8320*/  LDL R6, [R1+0x78] ;  /* 0x0000780001067983 */ /* 0x000ea20000100800 */
[----:B------:R-:W-:Y:S02]  /*8330*/  R2UR UR70, R252 ;  /* 0x00000000fc4672ca */ /* 0x000fe400000e0000 */
[----:B------:R-:W-:Y:S01]  /*8340*/  MOV.SPILL R11, UR69 ;  /* 0x00000045000b7c02 */ /* 0x000fe20009000f00 */
[----:B------:R-:W3:Y:S01]  /*8350*/  LDL R19, [R1+0x170] ;  /* 0x0001700001137983 */ /* 0x000ee20000100800 */
[----:B------:R-:W-:Y:S02]  /*8360*/  ELECT P4, URZ, PT ;  /* 0x0000000000ff782f */ /* 0x000fe40003880000 */
[----:B------:R-:W-:Y:S02]  /*8370*/  MOV.SPILL R12, UR68 ;  /* 0x00000044000c7c02 */ /* 0x000fe40009000f00 */
[----:B------:R-:W-:Y:S02]  /*8380*/  R2UR UR68, R146 ;  /* 0x00000000924472ca */ /* 0x000fe400000e0000 */
[----:B------:R-:W-:-:S02]  /*8390*/  R2UR UR69, R147 ;  /* 0x00000000934572ca */ /* 0x000fc400000e0000 */
[----:B------:R-:W-:Y:S01]  /*83a0*/  MOV.SPILL R15, UR9 ;  /* 0x00000009000f7c02 */ /* 0x000fe20009000f00 */
[----:B------:R-:W-:Y:S01]  /*83b0*/  IMAD.U32 R4, RZ, RZ, UR70 ;  /* 0x00000046ff047e24 */ /* 0x000fe2000f8e00ff */
[----:B------:R-:W-:Y:S02]  /*83c0*/  MOV.SPILL R16, UR8 ;  /* 0x0000000800107c02 */ /* 0x000fe40009000f00 */
[----:B------:R-:W-:Y:S01]  /*83d0*/  R2UR UR8, R210 ;  /* 0x00000000d20872ca */ /* 0x000fe200000e0000 */
[----:B------:R-:W-:Y:S01]  /*83e0*/  @P4 IMAD.MOV.U32 R5, RZ, RZ, 0x40004040 ;  /* 0x40004040ff054424 */ /* 0x000fe200078e00ff */
[----:B------:R-:W-:Y:S01]  /*83f0*/  R2UR UR9, R211 ;  /* 0x00000000d30972ca */ /* 0x000fe200000e0000 */
[----:B------:R-:W-:Y:S01]  /*8400*/  @P4 IMAD.MOV.U32 R7, RZ, RZ, 0x40004040 ;  /* 0x40004040ff074424 */ /* 0x000fe200078e00ff */
[----:B------:R-:W-:Y:S02]  /*8410*/  MOV.SPILL R13, UR11 ;  /* 0x0000000b000d7c02 */ /* 0x000fe40009000f00 */
[----:B------:R-:W-:-:S02]  /*8420*/  @P4 R2UR UR71, R5 ;  /* 0x00000000054742ca */ /* 0x000fc400000e0000 */
[----:B------:R-:W-:Y:S01]  /*8430*/  @P4 R2UR UR73, R7 ;  /* 0x00000000074942ca */ /* 0x000fe200000e0000 */
[----:B------:R-:W-:Y:S01]  /*8440*/  UMOV UR11, 0x4048010 ;  /* 0x04048010000b7882 */ /* 0x000fe20000000000 */
[----:B------:R-:W-:Y:S01]  /*8450*/  MOV.SPILL R14, UR10 ;  /* 0x0000000a000e7c02 */ /* 0x000fe20009000f00 */
[----:B------:R-:W-:Y:S01]  /*8460*/  UMOV UR10, 0x0 ;  /* 0x00000000000a7882 */ /* 0x000fe20000000000 */
[----:B------:R-:W-:Y:S02]  /*8470*/  MOV.SPILL R8, UR67 ;  /* 0x0000004300087c02 */ /* 0x000fe40009000f00 */
[----:B------:R-:W-:Y:S02]  /*8480*/  MOV.SPILL R9, UR66 ;  /* 0x0000004200097c02 */ /* 0x000fe40009000f00 */
[----:B------:R-:W-:Y:S02]  /*8490*/  R2UR UR66, R208 ;  /* 0x00000000d04272ca */ /* 0x000fe400000e0000 */
[----:B------:R-:W-:-:S02]  /*84a0*/  R2UR UR67, R209 ;  /* 0x00000000d14372ca */ /* 0x000fc400000e0000 */
[----:B------:R-:W-:Y:S02]  /*84b0*/  MOV.SPILL R17, UR7 ;  /* 0x0000000700117c02 */ /* 0x000fe40009000f00 */
[----:B------:R-:W-:Y:S02]  /*84c0*/  MOV.SPILL R18, UR6 ;  /* 0x0000000600127c02 */ /* 0x000fe40009000f00 */
[----:B------:R-:W-:Y:S02]  /*84d0*/  R2UR UR6, R204 ;  /* 0x00000000cc0672ca */ /* 0x000fe400000e0000 */
[----:B------:R-:W-:Y:S02]  /*84e0*/  R2UR UR7, R205 ;  /* 0x00000000cd0772ca */ /* 0x000fe400000e0000 */
[----:B--2---:R-:W-:-:S13]  /*84f0*/  R2UR UR70, R6 ;  /* 0x00000000064672ca */ /* 0x004fda00000e0000 */
[----:B------:R-:W-:Y:S01]  /*8500*/  IMAD.U32 R6, RZ, RZ, UR70 ;  /* 0x00000046ff067e24 */ /* 0x000fe2000f8e00ff */
[----:B------:R-:W-:-:S04]  /*8510*/  @P4 R2UR UR70, R4 ;  /* 0x00000000044642ca */ /* 0x000fc800000e0000 */
[----:B------:R-:W-:-:S13]  /*8520*/  @P4 R2UR UR72, R6 ;  /* 0x00000000064842ca */ /* 0x000fda00000e0000 */
[----:B------:R0:W-:Y:S02]  /*8530*/  UTCHMMA gdesc[UR70], gdesc[UR72], tmem[UR5], tmem[UR10], idesc[UR11], !UPT ;  /* 0x00ff0a48460075ea */ /* 0x0001e4000f800005 */
[----:B0-----:R-:W-:Y:S01]  /*8540*/  UMOV UR72, 0x0 ;  /* 0x0000000000487882 */ /* 0x001fe20000000000 */
[----:B------:R-:W-:Y:S02]  /*8550*/  UMOV UR73, 0x4048010 ;  /* 0x0404801000497882 */ /* 0x000fe40000000000 */
[----:B------:R-:W-:Y:S01]  /*8560*/  UTCHMMA gdesc[UR68], gdesc[UR12], tmem[UR5], tmem[UR72], idesc[UR73], UPT ;  /* 0x00ff480c440075ea */ /* 0x000fe2000b800005 */
[----:B------:R0:W-:Y:S02]  /*8570*/  UTCHMMA gdesc[UR76], gdesc[UR8], tmem[UR5], tmem[UR72], idesc[UR73], UPT ;  /* 0x00ff48084c0075ea */ /* 0x0001e4000b800005 */
[----:B0-----:R-:W-:Y:S02]  /*8580*/  R2UR UR72, R206 ;  /* 0x00000000ce4872ca */ /* 0x001fe400000e0000 */
[----:B------:R-:W-:Y:S01]  /*8590*/  R2UR UR73, R207 ;  /* 0x00000000cf4972ca */ /* 0x000fe200000e0000 */
[----:B------:R-:W-:Y:S01]  /*85a0*/  UMOV UR70, 0x0 ;  /* 0x0000000000467882 */ /* 0x000fe20000000000 */
[----:B------:R-:W-:-:S02]  /*85b0*/  UMOV UR71, 0x4048010 ;  /* 0x0404801000477882 */ /* 0x000fc40000000000 */
[----:B------:R-:W-:Y:S01]  /*85c0*/  UTCHMMA gdesc[UR74], gdesc[UR66], tmem[UR5], tmem[UR70], idesc[UR71], UPT ;  /* 0x00ff46424a0075ea */ /* 0x000fe2000b800005 */
[----:B------:R-:W-:-:S08]  /*85d0*/  R2UR UR10, R200 ;  /* 0x00000000c80a72ca */ /* 0x000fd000000e0000 */
[----:B------:R0:W-:Y:S01]  /*85e0*/  UTCHMMA gdesc[UR14], gdesc[UR72], tmem[UR5], tmem[UR70], idesc[UR71], UPT ;  /* 0x00ff46480e0075ea */ /* 0x0001e2000b800005 */
[----:B------:R-:W-:Y:S02]  /*85f0*/  R2UR UR11, R201 ;  /* 0x00000000c90b72ca */ /* 0x000fe400000e0000 */
[----:B------:R-:W-:Y:S01]  /*8600*/  R2UR UR68, R198 ;  /* 0x00000000c64472ca */ /* 0x000fe200000e0000 */
[----:B0-----:R-:W-:Y:S01]  /*8610*/  UMOV UR72, 0x0 ;  /* 0x0000000000487882 */ /* 0x001fe20000000000 */
[----:B------:R-:W-:Y:S02]  /*8620*/  UMOV UR73, 0x4048010 ;  /* 0x0404801000497882 */ /* 0x000fe40000000000 */
[----:B------:R0:W-:Y:S01]  /*8630*/  UTCHMMA gdesc[UR16], gdesc[UR6], tmem[UR5], tmem[UR72], idesc[UR73], UPT ;  /* 0x00ff4806100075ea */ /* 0x0001e2000b800005 */
[----:B------:R-:W-:Y:S02]  /*8640*/  R2UR UR69, R199 ;  /* 0x00000000c74572ca */ /* 0x000fe400000e0000 */
[----:B0-----:R-:W-:-:S02]  /*8650*/  R2UR UR72, R202 ;  /* 0x00000000ca4872ca */ /* 0x001fc400000e0000 */
[----:B------:R-:W-:Y:S02]  /*8660*/  R2UR UR73, R203 ;  /* 0x00000000cb4972ca */ /* 0x000fe400000e0000 */
[----:B------:R-:W-:Y:S02]  /*8670*/  R2UR UR8, R196 ;  /* 0x00000000c40872ca */ /* 0x000fe400000e0000 */
[----:B------:R-:W-:-:S09]  /*8680*/  R2UR UR9, R197 ;  /* 0x00000000c50972ca */ /* 0x000fd200000e0000 */
[----:B------:R0:W-:Y:S02]  /*8690*/  UTCHMMA gdesc[UR18], gdesc[UR72], tmem[UR5], tmem[UR70], idesc[UR71], UPT ;  /* 0x00ff4648120075ea */ /* 0x0001e4000b800005 */
[----:B0-----:R-:W-:Y:S01]  /*86a0*/  UMOV UR72, 0x0 ;  /* 0x0000000000487882 */ /* 0x001fe20000000000 */
[----:B------:R-:W-:Y:S02]  /*86b0*/  UMOV UR73, 0x4048010 ;  /* 0x0404801000497882 */ /* 0x000fe40000000000 */
[----:B------:R-:W-:Y:S01]  /*86c0*/  UTCHMMA gdesc[UR20], gdesc[UR10], tmem[UR5], tmem[UR72], idesc[UR73], UPT ;  /* 0x00ff480a140075ea */ /* 0x000fe2000b800005 */
[----:B------:R0:W-:Y:S01]  /*86d0*/  UTCHMMA gdesc[UR22], gdesc[UR68], tmem[UR5], tmem[UR72], idesc[UR73], UPT ;  /* 0x00ff4844160075ea */ /* 0x0001e2000b800005 */
[----:B------:R-:W-:Y:S01]  /*86e0*/  UTCHMMA gdesc[UR24], gdesc[UR8], tmem[UR5], tmem[UR70], idesc[UR71], UPT ;  /* 0x00ff4608180075ea */ /* 0x000fe2000b800005 */
[----:B0-----:R-:W-:Y:S02]  /*86f0*/  R2UR UR72, R194 ;  /* 0x00000000c24872ca */ /* 0x001fe400000e0000 */
[----:B------:R-:W-:-:S02]  /*8700*/  R2UR UR73, R195 ;  /* 0x00000000c34972ca */ /* 0x000fc400000e0000 */
[----:B------:R-:W-:Y:S02]  /*8710*/  R2UR UR6, R190 ;  /* 0x00000000be0672ca */ /* 0x000fe400000e0000 */
[----:B------:R-:W-:-:S09]  /*8720*/  R2UR UR7, R191 ;  /* 0x00000000bf0772ca */ /* 0x000fd200000e0000 */
[----:B------:R0:W-:Y:S02]  /*8730*/  UTCHMMA gdesc[UR26], gdesc[UR72], tmem[UR5], tmem[UR70], idesc[UR71], UPT ;  /* 0x00ff46481a0075ea */ /* 0x0001e4000b800005 */
[----:B0-----:R-:W-:Y:S02]  /*8740*/  R2UR UR70, R192 ;  /* 0x00000000c04672ca */ /* 0x001fe400000e0000 */
[----:B------:R-:W-:Y:S01]  /*8750*/  R2UR UR71, R193 ;  /* 0x00000000c14772ca */ /* 0x000fe200000e0000 */
[----:B------:R-:W-:Y:S01]  /*8760*/  UMOV UR72, 0x0 ;  /* 0x0000000000487882 */ /* 0x000fe20000000000 */
[----:B------:R-:W-:Y:S01]  /*8770*/  UMOV UR73, 0x4048010 ;  /* 0x0404801000497882 */ /* 0x000fe20000000000 */
[----:B------:R-:W-:Y:S02]  /*8780*/  R2UR UR10, R186 ;  /* 0x00000000ba0a72ca */ /* 0x000fe400000e0000 */
[----:B------:R-:W-:-:S08]  /*8790*/  R2UR UR11, R187 ;  /* 0x00000000bb0b72ca */ /* 0x000fd000000e0000 */
[----:B------:R0:W-:Y:S02]  /*87a0*/  UTCHMMA gdesc[UR28], gdesc[UR70], tmem[UR5], tmem[UR72], idesc[UR73], UPT ;  /* 0x00ff48461c0075ea */ /* 0x0001e4000b800005 */
[----:B0-----:R-:W-:Y:S01]  /*87b0*/  UMOV UR70, 0x0 ;  /* 0x0000000000467882 */ /* 0x001fe20000000000 */
[----:B------:R-:W-:Y:S02]  /*87c0*/  UMOV UR71, 0x4048010 ;  /* 0x0404801000477882 */ /* 0x000fe40000000000 */
[----:B------:R0:W-:Y:S02]  /*87d0*/  UTCHMMA gdesc[UR30], gdesc[UR6], tmem[UR5], tmem[UR70], idesc[UR71], UPT ;  /* 0x00ff46061e0075ea */ /* 0x0001e4000b800005 */
[----:B0-----:R-:W-:Y:S02]  /*87e0*/  R2UR UR70, R188 ;  /* 0x00000000bc4672ca */ /* 0x001fe400000e0000 */
[----:B------:R-:W-:Y:S02]  /*87f0*/  R2UR UR71, R189 ;  /* 0x00000000bd4772ca */ /* 0x000fe400000e0000 */
[----:B------:R-:W-:-:S02]  /*8800*/  R2UR UR68, R184 ;  /* 0x00000000b84472ca */ /* 0x000fc400000e0000 */
[----:B------:R-:W-:Y:S02]  /*8810*/  R2UR UR69, R185 ;  /* 0x00000000b94572ca */ /* 0x000fe400000e0000 */
[----:B------:R-:W-:Y:S02]  /*8820*/  R2UR UR8, R180 ;  /* 0x00000000b40872ca */ /* 0x000fe400000e0000 */
[----:B------:R-:W-:-:S05]  /*8830*/  R2UR UR9, R181 ;  /* 0x00000000b50972ca */ /* 0x000fca00000e0000 */
[----:B------:R-:W-:Y:S01]  /*8840*/  UTCHMMA gdesc[UR32], gdesc[UR70], tmem[UR5], tmem[UR72], idesc[UR73], UPT ;  /* 0x00ff4846200075ea */ /* 0x000fe2000b800005 */
[----:B------:R0:W-:Y:S02]  /*8850*/  UTCHMMA gdesc[UR34], gdesc[UR10], tmem[UR5], tmem[UR72], idesc[UR73], UPT ;  /* 0x00ff480a220075ea */ /* 0x0001e4000b800005 */
[----:B0-----:R-:W-:Y:S02]  /*8860*/  R2UR UR72, R182 ;  /* 0x00000000b64872ca */ /* 0x001fe400000e0000 */
[----:B------:R-:W-:Y:S01]  /*8870*/  R2UR UR73, R183 ;  /* 0x00000000b74972ca */ /* 0x000fe200000e0000 */
[----:B------:R-:W-:Y:S01]  /*8880*/  UMOV UR70, 0x0 ;  /* 0x0000000000467882 */ /* 0x000fe20000000000 */
[----:B------:R-:W-:Y:S02]  /*8890*/  UMOV UR71, 0x4048010 ;  /* 0x0404801000477882 */ /* 0x000fe40000000000 */
[----:B------:R-:W-:Y:S09]  /*88a0*/  UTCHMMA gdesc[UR36], gdesc[UR68], tmem[UR5], tmem[UR70], idesc[UR71], UPT ;  /* 0x00ff4644240075ea */ /* 0x000ff2000b800005 */
[----:B------:R0:W-:Y:S02]  /*88b0*/  UTCHMMA gdesc[UR38], gdesc[UR72], tmem[UR5], tmem[UR70], idesc[UR71], UPT ;  /* 0x00ff4648260075ea */ /* 0x0001e4000b800005 */
[----:B0-----:R-:W-:Y:S01]  /*88c0*/  UMOV UR72, 0x0 ;  /* 0x0000000000487882 */ /* 0x001fe20000000000 */
[----:B------:R-:W-:-:S02]  /*88d0*/  UMOV UR73, 0x4048010 ;  /* 0x0404801000497882 */ /* 0x000fc40000000000 */
[----:B------:R0:W-:Y:S02]  /*88e0*/  UTCHMMA gdesc[UR40], gdesc[UR8], tmem[UR5], tmem[UR72], idesc[UR73], UPT ;  /* 0x00ff4808280075ea */ /* 0x0001e4000b800005 */
[----:B0-----:R-:W-:Y:S02]  /*88f0*/  R2UR UR72, R178 ;  /* 0x00000000b24872ca */ /* 0x001fe400000e0000 */
[----:B------:R-:W-:Y:S02]  /*8900*/  R2UR UR73, R179 ;  /* 0x00000000b34972ca */ /* 0x000fe400000e0000 */
[----:B------:R-:W-:Y:S02]  /*8910*/  R2UR UR6, R176 ;  /* 0x00000000b00672ca */ /* 0x000fe400000e0000 */
[----:B------:R-:W-:-:S09]  /*8920*/  R2UR UR7, R177 ;  /* 0x00000000b10772ca */ /* 0x000fd200000e0000 */
[----:B------:R0:W-:Y:S02]  /*8930*/  UTCHMMA gdesc[UR42], gdesc[UR72], tmem[UR5], tmem[UR70], idesc[UR71], UPT ;  /* 0x00ff46482a0075ea */ /* 0x0001e4000b800005 */
[----:B0-----:R-:W-:Y:S02]  /*8940*/  R2UR UR70, R174 ;  /* 0x00000000ae4672ca */ /* 0x001fe400000e0000 */
[----:B------:R-:W-:Y:S01]  /*8950*/  R2UR UR71, R175 ;  /* 0x00000000af4772ca */ /* 0x000fe200000e0000 */
[----:B------:R-:W-:Y:S01]  /*8960*/  UMOV UR72, 0x0 ;  /* 0x0000000000487882 */ /* 0x000fe20000000000 */
[----:B------:R-:W-:Y:S01]  /*8970*/  UMOV UR73, 0x4048010 ;  /* 0x0404801000497882 */ /* 0x000fe20000000000 */
[----:B------:R-:W-:Y:S01]  /*8980*/  R2UR UR10, R172 ;  /* 0x00000000ac0a72ca */ /* 0x000fe200000e0000 */
[----:B------:R-:W-:Y:S01]  /*8990*/  UTCHMMA gdesc[UR44], gdesc[UR6], tmem[UR5], tmem[UR72], idesc[UR73], UPT ;  /* 0x00ff48062c0075ea */ /* 0x000fe2000b800005 */
[----:B------:R-:W-:-:S08]  /*89a0*/  R2UR UR11, R173 ;  /* 0x00000000ad0b72ca */ /* 0x000fd000000e0000 */
[----:B------:R0:W-:Y:S02]  /*89b0*/  UTCHMMA gdesc[UR46], gdesc[UR70], tmem[UR5], tmem[UR72], idesc[UR73], UPT ;  /* 0x00ff48462e0075ea */ /* 0x0001e4000b800005 */
[----:B0-----:R-:W-:Y:S02]  /*89c0*/  R2UR UR72, R170 ;  /* 0x00000000aa4872ca */ /* 0x001fe400000e0000 */
[----:B------:R-:W-:Y:S01]  /*89d0*/  R2UR UR73, R171 ;  /* 0x00000000ab4972ca */ /* 0x000fe200000e0000 */
[----:B------:R-:W-:Y:S01]  /*89e0*/  UMOV UR70, 0x0 ;  /* 0x0000000000467882 */ /* 0x000fe20000000000 */
[----:B------:R-:W-:Y:S02]  /*89f0*/  UMOV UR71, 0x4048010 ;  /* 0x0404801000477882 */ /* 0x000fe40000000000 */
[----:B------:R-:W-:Y:S09]  /*8a00*/  UTCHMMA gdesc[UR48], gdesc[UR10], tmem[UR5], tmem[UR70], idesc[UR71], UPT ;  /* 0x00ff460a300075ea */ /* 0x000ff2000b800005 */
[----:B------:R0:W-:Y:S02]  /*8a10*/  UTCHMMA gdesc[UR50], gdesc[UR72], tmem[UR5], tmem[UR70], idesc[UR71], UPT ;  /* 0x00ff4648320075ea */ /* 0x0001e4000b800005 */
[----:B0-----:R-:W-:-:S02]  /*8a20*/  R2UR UR70, R168 ;  /* 0x00000000a84672ca */ /* 0x001fc400000e0000 */
[----:B------:R-:W-:Y:S01]  /*8a30*/  R2UR UR71, R169 ;  /* 0x00000000a94772ca */ /* 0x000fe200000e0000 */
[----:B------:R-:W-:Y:S01]  /*8a40*/  UMOV UR72, 0x0 ;  /* 0x0000000000487882 */ /* 0x000fe20000000000 */
[----:B------:R-:W-:-:S11]  /*8a50*/  UMOV UR73, 0x4048010 ;  /* 0x0404801000497882 */ /* 0x000fd60000000000 */
        /* <DEDUP_REMOVED lines=25> */
[----:B------:R-:W-:Y:S01]  /*8bf0*/  UMOV UR73, 0x4048010 ;  /* 0x0404801000497882 */ /* 0x000fe20000000000 */
[----:B------:R-:W-:Y:S02]  /*8c00*/  R2UR.FILL UR67, R8 ;  /* 0x00000000084372ca */ /* 0x000fe400004e0000 */
[----:B------:R-:W-:-:S08]  /*8c10*/  R2UR.FILL UR66, R9 ;  /* 0x00000000094272ca */ /* 0x000fd000004e0000 */
[----:B------:R0:W-:Y:S02]  /*8c20*/  UTCHMMA gdesc[UR64], gdesc[UR70], tmem[UR5], tmem[UR72], idesc[UR73], UPT ;  /* 0x00ff4846400075ea */ /* 0x0001e4000b800005 */
[----:B0-----:R-:W-:Y:S02]  /*8c30*/  R2UR UR72, R154 ;  /* 0x000000009a4872ca */ /* 0x001fe400000e0000 */
[----:B------:R-:W-:Y:S01]  /*8c40*/  R2UR UR73, R155 ;  /* 0x000000009b4972ca */ /* 0x000fe200000e0000 */
[----:B------:R-:W-:Y:S01]  /*8c50*/  UMOV UR70, 0x0 ;  /* 0x0000000000467882 */ /* 0x000fe20000000000 */
[----:B------:R-:W-:Y:S01]  /*8c60*/  UMOV UR71, 0x4048010 ;  /* 0x0404801000477882 */ /* 0x000fe20000000000 */
[----:B------:R-:W-:Y:S02]  /*8c70*/  R2UR.FILL UR69, R11 ;  /* 0x000000000b4572ca */ /* 0x000fe400004e0000 */
[----:B------:R-:W-:Y:S01]  /*8c80*/  R2UR.FILL UR68, R12 ;  /* 0x000000000c4472ca */ /* 0x000fe200004e0000 */
[----:B---3--:R-:W-:-:S07]  /*8c90*/  VIADD R4, R19, 0x1c010 ;  /* 0x0001c01013047836 */ /* 0x008fce0000000000 */
[----:B------:R0:W-:Y:S01]  /*8ca0*/  UTCHMMA gdesc[UR66], gdesc[UR72], tmem[UR5], tmem[UR70], idesc[UR71], UPT ;  /* 0x00ff4648420075ea */ /* 0x0001e2000b800005 */
[----:B------:R-:W-:Y:S01]  /*8cb0*/  IMAD.MOV.U32 R5, RZ, RZ, RZ ;  /* 0x000000ffff057224 */ /* 0x000fe200078e00ff */
[----:B0-----:R-:W-:Y:S02]  /*8cc0*/  R2UR UR70, R152 ;  /* 0x00000000984672ca */ /* 0x001fe400000e0000 */
[----:B------:R-:W-:Y:S01]  /*8cd0*/  R2UR UR71, R153 ;  /* 0x00000000994772ca */ /* 0x000fe200000e0000 */
[----:B------:R-:W-:Y:S01]  /*8ce0*/  UMOV UR72, 0x0 ;  /* 0x0000000000487882 */ /* 0x000fe20000000000 */
[----:B------:R-:W-:Y:S01]  /*8cf0*/  @P4 MOV R4, R4 ;  /* 0x0000000400044202 */ /* 0x000fe20000000f00 */
[----:B------:R-:W-:-:S10]  /*8d00*/  UMOV UR73, 0x4048010 ;  /* 0x0404801000497882 */ /* 0x000fd40000000000 */
[----:B------:R0:W-:Y:S02]  /*8d10*/  UTCHMMA gdesc[UR68], gdesc[UR70], tmem[UR5], tmem[UR72], idesc[UR73], UPT ;  /* 0x00ff4846440075ea */ /* 0x0001e4000b800005 */
[----:B0-----:R-:W-:Y:S02]  /*8d20*/  @P4 R2UR UR70, R4 ;  /* 0x00000000044642ca */ /* 0x001fe400000e0000 */
[----:B------:R-:W-:-:S11]  /*8d30*/  R2UR.FILL UR11, R13 ;  /* 0x000000000d0b72ca */ /* 0x000fd600004e0000 */
[----:B------:R0:W-:Y:S01]  /*8d40*/  UTCBAR [UR70], URZ ;  /* 0x000000ff460073e9 */ /* 0x0001e200080000ff */
[----:B------:R-:W-:Y:S02]  /*8d50*/  R2UR.FILL UR10, R14 ;  /* 0x000000000e0a72ca */ /* 0x000fe400004e0000 */
[----:B------:R-:W-:Y:S02]  /*8d60*/  R2UR.FILL UR9, R15 ;  /* 0x000000000f0972ca */ /* 0x000fe400004e0000 */
[----:B------:R-:W-:Y:S02]  /*8d70*/  R2UR.FILL UR8, R16 ;  /* 0x00000000100872ca */ /* 0x000fe400004e0000 */
[----:B------:R-:W-:Y:S02]  /*8d80*/  R2UR.FILL UR7, R17 ;  /* 0x00000000110772ca */ /* 0x000fe400004e0000 */
[----:B0-----:R-:W-:-:S15]  /*8d90*/  R2UR.FILL UR6, R18 ;  /* 0x00000000120672ca */ /* 0x001fde00004e0000 */
.L_x_13:
[----:B------:R-:W0:Y:S01]  /*8da0*/  SYNCS.PHASECHK.TRANS64.TRYWAIT P4, [UR9+0x1c010], RZ ;  /* 0x01c010ffff0075a7 */ /* 0x000e220008081109 */
[----:B------:R-:W1:Y:S01]  /*8db0*/  LDC R9, c[0x0][0x3a8] ;  /* 0x0000ea00ff097b82 */ /* 0x000e620000000800 */
[----:B0-----:R-:W-:Y:S05]  /*8dc0*/  @!P4 BRA `(.L_x_14) ;  /* 0x000000600090c947 */ /* 0x001fea0003800000 */
.L_x_23:
[----:B------:R-:W2:Y:S04]  /*8dd0*/  LDL R4, [R1+0x7c] ;  /* 0x00007c0001047983 */ /* 0x000ea80000100800 */
[----:B------:R-:W3:Y:S04]  /*8de0*/  LDL R17, [R1+0x74] ;  /* 0x0000740001117983 */ /* 0x000ee80000100800 */
[----:B------:R-:W4:Y:S04]  /*8df0*/  LDL R16, [R1+0x158] ;  /* 0x0001580001107983 */ /* 0x000f280000100800 */
[----:B------:R-:W5:Y:S01]  /*8e00*/  LDL R14, [R1+0x70] ;  /* 0x00007000010e7983 */ /* 0x000f620000100800 */
[----:B------:R-:W-:Y:S01]  /*8e10*/  SHF.L.U32 R10, R10, 0x1f, RZ ;  /* 0x0000001f0a0a7819 */ /* 0x000fe200000006ff */
[----:B------:R-:W-:Y:S06]  /*8e20*/  BAR.SYNC.DEFER_BLOCKING 0x0 ;  /* 0x0000000000007b1d */ /* 0x000fec0000010000 */
[----:B------:R-:W3:Y:S01]  /*8e30*/  @!P2 SYNCS.CCTL.IV [UR9+0x1c010] ;  /* 0x01c01000ff00a9b1 */ /* 0x000ee20008000009 */
[----:B--2---:R-:W-:-:S13]  /*8e40*/  R2UR UR70, R4 ;  /* 0x00000000044672ca */ /* 0x004fda00000e0000 */
[----:B------:R-:W-:Y:S01]  /*8e50*/  LDTM.16dp32bit_t0_t15.x4 R4, tmem[UR70] ;  /* 0x00000046000479ee */ /* 0x000fe20008900000 */
[----:B------:R-:W0:Y:S01]  /*8e60*/  LDTM.16dp32bit_t16_t31.x4 R4, tmem[UR70+0x4] ;  /* 0x00000446000479ee */ /* 0x000e220008920000 */
[----:B------:R-:W-:Y:S01]  /*8e70*/  NOP ;  /* 0x0000000000007918 */ /* 0x000fe20000000000 */
[-C--:B01----:R-:W-:Y:S01]  /*8e80*/  FMUL R8, R4, R9.reuse ;  /* 0x0000000904087220 */ /* 0x083fe20000400000 */
[-C--:B------:R-:W-:Y:S01]  /*8e90*/  FMUL R11, R5, R9.reuse ;  /* 0x00000009050b7220 */ /* 0x080fe20000400000 */
[-C--:B------:R-:W-:Y:S01]  /*8ea0*/  FMUL R12, R6, R9.reuse ;  /* 0x00000009060c7220 */ /* 0x080fe20000400000 */
[----:B------:R-:W-:-:S04]  /*8eb0*/  FMUL R13, R7, R9 ;  /* 0x00000009070d7220 */ /* 0x000fc80000400000 */
[----:B------:R-:W-:-:S04]  /*8ec0*/  FMNMX3 R8, R8, R11, R12, !PT ;  /* 0x0000000b08087276 */ /* 0x000fc8000780000c */
[----:B------:R-:W-:-:S05]  /*8ed0*/  FMNMX R8, R13, R8, !PT ;  /* 0x000000080d087209 */ /* 0x000fca0007800000 */
[----:B------:R-:W0:Y:S02]  /*8ee0*/  SHFL.BFLY PT, R11, R8, 0x10, 0x1f ;  /* 0x0e001f00080b7f89 */ /* 0x000e2400000e0000 */
[----:B0-----:R-:W-:-:S05]  /*8ef0*/  FMNMX R11, R8, R11, !PT ;  /* 0x0000000b080b7209 */ /* 0x001fca0007800000 */
[----:B---3--:R-:W-:Y:S01]  /*8f00*/  @!P5 STS [R17+0x14000], R11 ;  /* 0x0140000b1100d388 */ /* 0x008fe20000000800 */
[----:B------:R-:W-:Y:S06]  /*8f10*/  BAR.SYNC.DEFER_BLOCKING 0x0 ;  /* 0x0000000000007b1d */ /* 0x000fec0000010000 */
[----:B----4-:R-:W0:Y:S04]  /*8f20*/  @!P6 LDS R142, [R16+0x14000] ;  /* 0x01400000108ee984 */ /* 0x010e280000000800 */
[----:B0-----:R-:W0:Y:S02]  /*8f30*/  SHFL.BFLY PT, R13, R142, 0x1, 0x1f ;  /* 0x0c201f008e0d7f89 */ /* 0x001e2400000e0000 */
[----:B0-----:R-:W-:-:S05]  /*8f40*/  FMNMX R13, R142, R13, !PT ;  /* 0x0000000d8e0d7209 */ /* 0x001fca0007800000 */
[----:B------:R-:W-:Y:S01]  /*8f50*/  @P0 STS [R16+0x14000], R13 ;  /* 0x0140000d10000388 */ /* 0x000fe20000000800 */
[----:B------:R-:W-:Y:S06]  /*8f60*/  BAR.SYNC.DEFER_BLOCKING 0x0 ;  /* 0x0000000000007b1d */ /* 0x000fec0000010000 */
[----:B-----5:R-:W0:Y:S02]  /*8f70*/  LDS R15, [R14+0x14000] ;  /* 0x014000000e0f7984 */ /* 0x020e240000000800 */
[----:B0-----:R-:W-:-:S05]  /*8f80*/  FMNMX R134, R15, R0, !PT ;  /* 0x000000000f867209 */ /* 0x001fca0007800000 */
        /* <DEDUP_REMOVED lines=18> */
[----:B------:R-:W-:Y:S02]  /*90b0*/  @!P5 STS [R17+0x14000], R11 ;  /* 0x0140000b1100d388 */ /* 0x000fe40000000800 */
[----:B------:R-:W-:Y:S06]  /*90c0*/  BAR.SYNC.DEFER_BLOCKING 0x0 ;  /* 0x0000000000007b1d */ /* 0x000fec0000010000 */
[----:B------:R-:W0:Y:S04]  /*90d0*/  @!P6 LDS R141, [R16+0x14000] ;  /* 0x01400000108de984 */ /* 0x000e280000000800 */
[----:B0-----:R-:W0:Y:S02]  /*90e0*/  SHFL.BFLY PT, R6, R141, 0x1, 0x1f ;  /* 0x0c201f008d067f89 */ /* 0x001e2400000e0000 */
[----:B0-----:R-:W-:-:S05]  /*90f0*/  FADD R6, R141, R6 ;  /* 0x000000068d067221 */ /* 0x001fca0000000000 */
[----:B------:R0:W-:Y:S01]  /*9100*/  @P0 STS [R16+0x14000], R6 ;  /* 0x0140000610000388 */ /* 0x0001e20000000800 */
[----:B------:R-:W-:Y:S06]  /*9110*/  BAR.SYNC.DEFER_BLOCKING 0x0 ;  /* 0x0000000000007b1d */ /* 0x000fec0000010000 */
[----:B------:R0:W1:Y:S01]  /*9120*/  LDS R149, [R14+0x14000] ;  /* 0x014000000e957984 */ /* 0x0000620000000800 */
[----:B------:R-:W2:Y:S02]  /*9130*/  SYNCS.PHASECHK.TRANS64.TRYWAIT P4, [UR7], R10 ;  /* 0x0000000aff0075a7 */ /* 0x000ea40008081107 */
[----:B012---:R-:W-:Y:S05]  /*9140*/  @!P4 BRA `(.L_x_15) ;  /* 0x0000005c00bcc947 */ /* 0x007fea0003800000 */
.L_x_24:
[----:B------:R-:W2:Y:S04]  /*9150*/  LDL R11, [R1+0x80] ;  /* 0x00008000010b7983 */ /* 0x000ea80000100800 */
[----:B------:R-:W3:Y:S04]  /*9160*/  LDL.64 R32, [R1+0x50] ;  /* 0x0000500001207983 */ /* 0x000ee80000100a00 */
[----:B------:R-:W4:Y:S04]  /*9170*/  LDL.64 R12, [R1+0x48] ;  /* 0x00004800010c7983 */ /* 0x000f280000100a00 */
        /* <DEDUP_REMOVED lines=8> */
[----:B------:R-:W5:Y:S04]  /*9200*/  LDL.64 R20, [R1] ;  /* 0x0000000001147983 */ /* 0x000f680000100a00 */
[----:B------:R-:W5:Y:S01]  /*9210*/  LDL.64 R22, [R1+0x10] ;  /* 0x0000100001167983 */ /* 0x000f620000100a00 */
[----:B--2---:R-:W-:Y:S01]  /*9220*/  R2UR UR7, R11 ;  /* 0x000000000b0772ca */ /* 0x004fe200000e0000 */
[----:B---3--:R-:W-:-:S04]  /*9230*/  IMAD.WIDE R10, R2, 0x2, R32 ;  /* 0x00000002020a7825 */ /* 0x008fc800078e0220 */
[C---:B----4-:R-:W-:Y:S02]  /*9240*/  IMAD.WIDE R12, R2.reuse, 0x2, R12 ;  /* 0x00000002020c7825 */ /* 0x050fe400078e020c */
[----:B------:R-:W2:Y:S02]  /*9250*/  LDG.E.U16 R11, desc[UR10][R10.64] ;  /* 0x0000000a0a0b7981 */ /* 0x000ea4000c1e1500 */
[----:B-----5:R-:W-:-:S04]  /*9260*/  IMAD.WIDE R6, R2, 0x2, R6 ;  /* 0x0000000202067825 */ /* 0x020fc800078e0206 */
[C---:B------:R-:W-:Y:S02]  /*9270*/  IMAD.WIDE R18, R2.reuse, 0x2, R18 ;  /* 0x0000000202127825 */ /* 0x040fe400078e0212 */
[----:B------:R-:W3:Y:S04]  /*9280*/  LDG.E.U16 R7, desc[UR10][R6.64] ;  /* 0x0000000a06077981 */ /* 0x000ee8000c1e1500 */
[----:B------:R0:W4:Y:S01]  /*9290*/  LDG.E.U16 R10, desc[UR10][R12.64] ;  /* 0x0000000a0c0a7981 */ /* 0x000122000c1e1500 */
[----:B------:R-:W-:-:S04]  /*92a0*/  IMAD.WIDE R16, R2, 0x2, R16 ;  /* 0x0000000202107825 */ /* 0x000fc800078e0210 */
[C---:B------:R-:W-:Y:S01]  /*92b0*/  IMAD.WIDE R14, R2.reuse, 0x2, R14 ;  /* 0x00000002020e7825 */ /* 0x040fe200078e020e */
[----:B------:R1:W5:Y:S03]  /*92c0*/  LDG.E.U16 R6, desc[UR10][R18.64] ;  /* 0x0000000a12067981 */ /* 0x000366000c1e1500 */
[C---:B0-----:R-:W-:Y:S02]  /*92d0*/  IMAD.WIDE R12, R2.reuse, 0x2, R30 ;  /* 0x00000002020c7825 */ /* 0x041fe400078e021e */
[----:B------:R-:W5:Y:S04]  /*92e0*/  LDG.E.U16 R15, desc[UR10][R14.64] ;  /* 0x0000000a0e0f7981 */ /* 0x000f68000c1e1500 */
[----:B------:R-:W5:Y:S01]  /*92f0*/  LDG.E.U16 R12, desc[UR10][R12.64] ;  /* 0x0000000a0c0c7981 */ /* 0x000f62000c1e1500 */
[----:B-1----:R-:W-:-:S05]  /*9300*/  IMAD.WIDE R18, R2, 0x2, R28 ;  /* 0x0000000202127825 */ /* 0x002fca00078e021c */
[----:B------:R0:W5:Y:S04]  /*9310*/  LDG.E.U16 R14, desc[UR10][R18.64] ;  /* 0x0000000a120e7981 */ /* 0x000168000c1e1500 */
[----:B------:R1:W5:Y:S01]  /*9320*/  LDG.E.U16 R13, desc[UR10][R16.64] ;  /* 0x0000000a100d7981 */ /* 0x000362000c1e1500 */
[----:B0-----:R-:W-:-:S04]  /*9330*/  IMAD.WIDE R18, R2, 0x2, R20 ;  /* 0x0000000202127825 */ /* 0x001fc800078e0214 */
[----:B-1----:R-:W-:-:S04]  /*9340*/  IMAD.WIDE R16, R2, 0x2, R26 ;  /* 0x0000000202107825 */ /* 0x002fc800078e021a */
[C---:B------:R-:W-:Y:S02]  /*9350*/  IMAD.WIDE R26, R2.reuse, 0x2, R24 ;  /* 0x00000002021a7825 */ /* 0x040fe400078e0218 */
[----:B------:R-:W5:Y:S04]  /*9360*/  LDG.E.U16 R16, desc[UR10][R16.64] ;  /* 0x0000000a10107981 */ /* 0x000f68000c1e1500 */
[----:B------:R-:W5:Y:S01]  /*9370*/  LDG.E.U16 R26, desc[UR10][R26.64] ;  /* 0x0000000a1a1a7981 */ /* 0x000f62000c1e1500 */
[----:B------:R-:W-:-:S04]  /*9380*/  IMAD.WIDE R22, R2, 0x2, R22 ;  /* 0x0000000202167825 */ /* 0x000fc800078e0216 */
[C---:B------:R-:W-:Y:S01]  /*9390*/  IMAD.WIDE R20, R2.reuse, 0x2, R250 ;  /* 0x0000000202147825 */ /* 0x040fe200078e02fa */
[----:B------:R0:W5:Y:S04]  /*93a0*/  LDG.E.U16 R17, desc[UR10][R22.64] ;  /* 0x0000000a16117981 */ /* 0x000168000c1e1500 */
[----:B------:R1:W5:Y:S01]  /*93b0*/  LDG.E.U16 R27, desc[UR10][R18.64] ;  /* 0x0000000a121b7981 */ /* 0x000362000c1e1500 */
[----:B------:R-:W-:-:S03]  /*93c0*/  IMAD.WIDE R24, R2, 0x2, R242 ;  /* 0x0000000202187825 */ /* 0x000fc600078e02f2 */
[----:B------:R1:W5:Y:S01]  /*93d0*/  LDG.E.U16 R28, desc[UR10][R20.64] ;  /* 0x0000000a141c7981 */ /* 0x000362000c1e1500 */
[----:B0-----:R-:W-:-:S03]  /*93e0*/  IMAD.WIDE R22, R2, 0x2, R244 ;  /* 0x0000000202167825 */ /* 0x001fc600078e02f4 */
[----:B------:R0:W5:Y:S01]  /*93f0*/  LDG.E.U16 R32, desc[UR10][R24.64] ;  /* 0x0000000a18207981 */ /* 0x000162000c1e1500 */
[----:B-1----:R-:W-:-:S03]  /*9400*/  IMAD.WIDE R18, R2, 0x2, R248 ;  /* 0x0000000202127825 */ /* 0x002fc600078e02f8 */
[----:B------:R-:W5:Y:S04]  /*9410*/  LDG.E.U16 R31, desc[UR10][R22.64] ;  /* 0x0000000a161f7981 */ /* 0x000f68000c1e1500 */
[----:B------:R1:W5:Y:S01]  /*9420*/  LDG.E.U16 R29, desc[UR10][R18.64] ;  /* 0x0000000a121d7981 */ /* 0x000362000c1e1500 */
[----:B------:R-:W-:-:S04]  /*9430*/  IMAD.WIDE R20, R2, 0x2, R246 ;  /* 0x0000000202147825 */ /* 0x000fc800078e02f6 */
[C---:B0-----:R-:W-:Y:S01]  /*9440*/  IMAD.WIDE R24, R2.reuse, 0x2, R238 ;  /* 0x0000000202187825 */ /* 0x041fe200078e02ee */
[----:B------:R0:W5:Y:S03]  /*9450*/  LDG.E.U16 R30, desc[UR10][R20.64] ;  /* 0x0000000a141e7981 */ /* 0x000166000c1e1500 */
[C---:B-1----:R-:W-:Y:S01]  /*9460*/  IMAD.WIDE R18, R2.reuse, 0x2, R240 ;  /* 0x0000000202127825 */ /* 0x042fe200078e02f0 */
[----:B------:R-:W5:Y:S04]  /*9470*/  LDG.E.U16 R34, desc[UR10][R24.64] ;  /* 0x0000000a18227981 */ /* 0x000f68000c1e1500 */
[----:B------:R1:W5:Y:S01]  /*9480*/  LDG.E.U16 R33, desc[UR10][R18.64] ;  /* 0x0000000a12217981 */ /* 0x000362000c1e1500 */
[----:B0-----:R-:W-:-:S04]  /*9490*/  IMAD.WIDE R20, R2, 0x2, R234 ;  /* 0x0000000202147825 */ /* 0x001fc800078e02ea */
[C---:B------:R-:W-:Y:S01]  /*94a0*/  IMAD.WIDE R22, R2.reuse, 0x2, R232 ;  /* 0x0000000202167825 */ /* 0x040fe200078e02e8 */
[----:B------:R0:W5:Y:S03]  /*94b0*/  LDG.E.U16 R36, desc[UR10][R20.64] ;  /* 0x0000000a14247981 */ /* 0x000166000c1e1500 */
[C---:B-1----:R-:W-:Y:S01]  /*94c0*/  IMAD.WIDE R18, R2.reuse, 0x2, R236 ;  /* 0x0000000202127825 */ /* 0x042fe200078e02ec */
[----:B------:R1:W5:Y:S03]  /*94d0*/  LDG.E.U16 R37, desc[UR10][R22.64] ;  /* 0x0000000a16257981 */ /* 0x000366000c1e1500 */
[C---:B------:R-:W-:Y:S01]  /*94e0*/  IMAD.WIDE R24, R2.reuse, 0x2, R230 ;  /* 0x0000000202187825 */ /* 0x040fe200078e02e6 */
[----:B------:R1:W5:Y:S03]  /*94f0*/  LDG.E.U16 R35, desc[UR10][R18.64] ;  /* 0x0000000a12237981 */ /* 0x000366000c1e1500 */
[C---:B0-----:R-:W-:Y:S01]  /*9500*/  IMAD.WIDE R20, R2.reuse, 0x2, R222 ;  /* 0x0000000202147825 */ /* 0x041fe200078e02de */
        /* <DEDUP_REMOVED lines=9> */
[----:B------:R-:W-:-:S02]  /*95a0*/  IMAD.WIDE R22, R2, 0x2, R214 ;  /* 0x0000000202167825 */ /* 0x000fc400078e02d6 */
[----:B------:R-:W5:Y:S02]  /*95b0*/  LDG.E.U16 R20, desc[UR10][R20.64] ;  /* 0x0000000a14147981 */ /* 0x000f64000c1e1500 */
[C---:B0-----:R-:W-:Y:S02]  /*95c0*/  IMAD.WIDE R18, R2.reuse, 0x2, R220 ;  /* 0x0000000202127825 */ /* 0x041fe400078e02dc */
[----:B------:R-:W5:Y:S02]  /*95d0*/  LDG.E.U16 R22, desc[UR10][R22.64] ;  /* 0x0000000a16167981 */ /* 0x000f64000c1e1500 */
[C---:B-1----:R-:W-:Y:S02]  /*95e0*/  IMAD.WIDE R24, R2.reuse, 0x2, R212 ;  /* 0x0000000202187825 */ /* 0x042fe400078e02d4 */
[----:B------:R0:W5:Y:S04]  /*95f0*/  LDG.E.U16 R43, desc[UR10][R18.64] ;  /* 0x0000000a122b7981 */ /* 0x000168000c1e1500 */
[----:B------:R-:W5:Y:S01]  /*9600*/  LDG.E.U16 R24, desc[UR10][R24.64] ;  /* 0x0000000a18187981 */ /* 0x000f62000c1e1500 */
[----:B0-----:R-:W-:-:S06]  /*9610*/  IMAD.WIDE R18, R2, 0x2, R216 ;  /* 0x0000000202127825 */ /* 0x001fcc00078e02d8 */
[----:B------:R-:W5:Y:S01]  /*9620*/  LDG.E.U16 R18, desc[UR10][R18.64] ;  /* 0x0000000a12127981 */ /* 0x000f62000c1e1500 */
[----:B------:R-:W-:Y:S02]  /*9630*/  F2FP.F16.F32.PACK_AB R4, R5, R4 ;  /* 0x000000040504723e */ /* 0x000fe400000000ff */
[----:B------:R-:W-:Y:S01]  /*9640*/  F2FP.F16.F32.PACK_AB R5, R9, R8 ;  /* 0x000000080905723e */ /* 0x000fe200000000ff */
[----:B------:R-:W-:-:S03]  /*9650*/  FADD R0, -R134, R0 ;  /* 0x0000000086007221 */ /* 0x000fc60000000100 */
[----:B------:R-:W-:Y:S01]  /*9660*/  STTM.16dp32bit_t0_t15.x2 tmem[UR7], R4 ;  /* 0x00000004000079ed */ /* 0x000fe20008880007 */
[----:B------:R-:W-:Y:S01]  /*9670*/  STTM.16dp32bit_t16_t31.x2 tmem[UR7+0x2], R4 ;  /* 0x00000204000079ed */ /* 0x000fe200088a0007 */
[----:B------:R-:W-:-:S06]  /*9680*/  FMUL R0, R0, 1.4426950216293334961 ;  /* 0x3fb8aa3b00007820 */ /* 0x000fcc0000400000 */
[----:B------:R-:W0:Y:S01]  /*9690*/  MUFU.EX2 R0, R0 ;  /* 0x0000000000007308 */ /* 0x000e220000000800 */
[----:B--2---:R-:W-:Y:S04]  /*96a0*/  STS.U16 [R132+UR9+0x18200], R11 ;  /* 0x0182000b84007988 */ /* 0x004fe80008000409 */
[----:B---3--:R-:W-:Y:S04]  /*96b0*/  STS.U16 [R132+UR9+0x18000], R7 ;  /* 0x0180000784007988 */ /* 0x008fe80008000409 */
[----:B----4-:R-:W-:Y:S04]  /*96c0*/  STS.U16 [R132+UR9+0x18400], R10 ;  /* 0x0184000a84007988 */ /* 0x010fe80008000409 */
[----:B-----5:R-:W-:Y:S04]  /*96d0*/  STS.U16 [R132+UR9+0x18600], R6 ;  /* 0x0186000684007988 */ /* 0x020fe80008000409 */
        /* <DEDUP_REMOVED lines=27> */
[----:B------:R1:W-:Y:S01]  /*9890*/  STS.U16 [R132+UR9+0x1ba00], R18 ;  /* 0x01ba001284007988 */ /* 0x0003e20008000409 */
[----:B------:R-:W2:Y:S02]  /*98a0*/  FENCE.VIEW.ASYNC.T ;  /* 0x00000000000073c6 */ /* 0x000ea40000000200 */
[----:B--2---:R-:W-:Y:S06]  /*98b0*/  BAR.SYNC.DEFER_BLOCKING 0x0 ;  /* 0x0000000000007b1d */ /* 0x004fec0000010000 */
[----:B-1----:R-:W0:Y:S01]  /*98c0*/  LDTM.x128 R4, tmem[UR6] ;  /* 0x00000006000479ee */ /* 0x002e2200083c0000 */
[----:B------:R-:W-:Y:S01]  /*98d0*/  NOP ;  /* 0x0000000000007918 */ /* 0x000fe20000000000 */
        /* <DEDUP_REMOVED lines=128> */
[----:B------:R0:W-:Y:S01]  /*a0e0*/  STTM.x128 tmem[UR6], R4 ;  /* 0x00000004000079ed */ /* 0x0001e200083c0006 */
[----:B------:R-:W1:Y:S02]  /*a0f0*/  FENCE.VIEW.ASYNC.T ;  /* 0x00000000000073c6 */ /* 0x000e640000000200 */
[----:B-1----:R-:W-:Y:S06]  /*a100*/  BAR.SYNC.DEFER_BLOCKING 0x0 ;  /* 0x0000000000007b1d */ /* 0x002fec0000010000 */
[----:B------:R1:W-:Y:S06]  /*a110*/  MEMBAR.ALL.CTA ;  /* 0x0000000000007992 */ /* 0x0003ec0000008000 */
[----:B-1----:R-:W1:Y:S02]  /*a120*/  FENCE.VIEW.ASYNC.S ;  /* 0x00000000000073c6 */ /* 0x002e640000000000 */
[----:B-1----:R-:W-:Y:S01]  /*a130*/  BAR.SYNC.DEFER_BLOCKING 0x0 ;  /* 0x0000000000007b1d */ /* 0x002fe20000010000 */
[----:B0-----:R-:W-:-:S05]  /*a140*/  LEA R4, R140, UR9, 0x3 ;  /* 0x000000098c047c11 */ /* 0x001fca000f8e18ff */
[----:B------:R-:W-:Y:S02]  /*a150*/  VIADD R4, R4, 0x1c000 ;  /* 0x0001c00004047836 */ /* 0x000fe40000000000 */
[----:B------:R-:W-:-:S03]  /*a160*/  IMAD.MOV.U32 R10, RZ, RZ, R148 ;  /* 0x000000ffff0a7224 */ /* 0x000fc600078e0094 */
[----:B------:R-:W-:Y:S01]  /*a170*/  R2UR UR7, R4 ;  /* 0x00000000040772ca */ /* 0x000fe200000e0000 */
[----:B------:R-:W-:-:S14]  /*a180*/  @P3 BRA `(.L_x_16) ;  /* 0x0000000000603947 */ /* 0x000fdc0003800000 */
[----:B------:R-:W-:Y:S02]  /*a190*/  R2UR UR70, R144 ;  /* 0x00000000904672ca */ /* 0x000fe400000e0000 */
[----:B------:R-:W-:Y:S02]  /*a1a0*/  ELECT P4, URZ, PT ;  /* 0x0000000000ff782f */ /* 0x000fe40003880000 */
[----:B------:R-:W-:Y:S01]  /*a1b0*/  MOV.SPILL R6, UR11 ;  /* 0x0000000b00067c02 */ /* 0x000fe20009000f00 */
[----:B------:R-:W-:Y:S01]  /*a1c0*/  UMOV UR72, 0x0 ;  /* 0x0000000000487882 */ /* 0x000fe20000000000 */
[----:B------:R-:W-:Y:S01]  /*a1d0*/  UMOV UR73, 0x4400010 ;  /* 0x0440001000497882 */ /* 0x000fe20000000000 */
[----:B------:R-:W-:Y:S02]  /*a1e0*/  MOV.SPILL R7, UR10 ;  /* 0x0000000a00077c02 */ /* 0x000fe40009000f00 */
[----:B------:R-:W-:Y:S02]  /*a1f0*/  R2UR UR10, R150 ;  /* 0x00000000960a72ca */ /* 0x000fe400000e0000 */
[----:B------:R-:W-:-:S02]  /*a200*/  R2UR UR11, R151 ;  /* 0x00000000970b72ca */ /* 0x000fc400000e0000 */
[----:B------:R-:W-:Y:S02]  /*a210*/  IMAD.U32 R4, RZ, RZ, UR70 ;  /* 0x00000046ff047e24 */ /* 0x000fe4000f8e00ff */
[----:B------:R-:W-:-:S03]  /*a220*/  @P4 IMAD.MOV.U32 R5, RZ, RZ, -0x3fffbff0 ;  /* 0xc0004010ff054424 */ /* 0x000fc600078e00ff */
[----:B------:R-:W-:Y:S01]  /*a230*/  @P4 R2UR UR70, R4 ;  /* 0x00000000044642ca */ /* 0x000fe200000e0000 */
[----:B------:R-:W-:Y:S01]  /*a240*/  IMAD.U32 R4, RZ, RZ, UR7 ;  /* 0x00000007ff047e24 */ /* 0x000fe2000f8e00ff */
[----:B------:R-:W-:Y:S01]  /*a250*/  @P4 R2UR UR71, R5 ;  /* 0x00000000054742ca */ /* 0x000fe200000e0000 */
[----:B------:R-:W-:-:S05]  /*a260*/  IMAD.MOV.U32 R5, RZ, RZ, RZ ;  /* 0x000000ffff057224 */ /* 0x000fca00078e00ff */
[----:B------:R-:W-:-:S07]  /*a270*/  @P4 MOV R4, R4 ;  /* 0x0000000400044202 */ /* 0x000fce0000000f00 */
[----:B------:R0:W-:Y:S02]  /*a280*/  UTCHMMA tmem[UR4], gdesc[UR70], tmem[UR8], tmem[UR72], idesc[UR73], UPT ;  /* 0x00ff4846040079ea */ /* 0x0001e4000b800008 */
[----:B0-----:R-:W-:Y:S01]  /*a290*/  @P4 R2UR UR73, R4 ;  /* 0x00000000044942ca */ /* 0x001fe200000e0000 */
[----:B------:R-:W-:Y:S01]  /*a2a0*/  UIADD3 UR72, UPT, UPT, UR8, 0x100000, URZ ;  /* 0x0010000008487890 */ /* 0x000fe2000fffe0ff */
[----:B------:R-:W-:Y:S01]  /*a2b0*/  UMOV UR70, 0x0 ;  /* 0x0000000000467882 */ /* 0x000fe20000000000 */
[----:B------:R-:W-:-:S07]  /*a2c0*/  UMOV UR71, 0x4400010 ;  /* 0x0440001000477882 */ /* 0x000fce0000000000 */
[----:B------:R0:W-:Y:S03]  /*a2d0*/  UTCHMMA tmem[UR4], gdesc[UR10], tmem[UR72], tmem[UR70], idesc[UR71], UPT ;  /* 0x00ff460a040079ea */ /* 0x0001e6000b800048 */
[----:B------:R1:W-:Y:S01]  /*a2e0*/  UTCBAR [UR73], URZ ;  /* 0x000000ff490073e9 */ /* 0x0003e200080000ff */
[----:B0-----:R-:W-:Y:S02]  /*a2f0*/  R2UR.FILL UR11, R6 ;  /* 0x00000000060b72ca */ /* 0x001fe400004e0000 */
[----:B------:R-:W-:-:S15]  /*a300*/  R2UR.FILL UR10, R7 ;  /* 0x00000000070a72ca */ /* 0x000fde00004e0000 */
.L_x_16:
[----:B------:R-:W0:Y:S01]  /*a310*/  LDC R7, c[0x0][0x3f0] ;  /* 0x0000fc00ff077b82 */ /* 0x000e220000000800 */
[----:B------:R-:W-:Y:S01]  /*a320*/  VIADD R140, R140, 0x1 ;  /* 0x000000018c8c7836 */ /* 0x000fe20000000000 */
[----:B------:R-:W-:Y:S01]  /*a330*/  IADD3 R135, PT, PT, R135, 0x10, RZ ;  /* 0x0000001087877810 */ /* 0x000fe20007ffe0ff */
[----:B------:R-:W-:Y:S01]  /*a340*/  FFMA R143, R0, R143, R149 ;  /* 0x0000008f008f7223 */ /* 0x000fe20000000095 */
[----:B------:R-:W-:Y:S02]  /*a350*/  IMAD.MOV.U32 R0, RZ, RZ, R134 ;  /* 0x000000ffff007224 */ /* 0x000fe400078e0086 */
[C---:B------:R-:W-:Y:S02]  /*a360*/  ISETP.GT.AND P4, PT, R140.reuse, 0x1, PT ;  /* 0x000000018c00780c */ /* 0x040fe40003f84270 */
[----:B------:R-:W2:Y:S02]  /*a370*/  LDC R4, c[0x0][0x3c4] ;  /* 0x0000f100ff047b82 */ /* 0x000ea40000000800 */
[----:B------:R-:W-:-:S02]  /*a380*/  SEL R140, R140, RZ, !P4 ;  /* 0x000000ff8c8c7207 */ /* 0x000fc40006000000 */
[----:B------:R-:W-:-:S04]  /*a390*/  SEL R5, RZ, 0x1, !P4 ;  /* 0x00000001ff057807 */ /* 0x000fc80006000000 */
[----:B------:R-:W3:Y:S01]  /*a3a0*/  LDC R6, c[0x0][0x3d4] ;  /* 0x0000f500ff067b82 */ /* 0x000ee20000000800 */
[----:B------:R-:W-:Y:S01]  /*a3b0*/  LOP3.LUT R148, R10, R5, RZ, 0x3c, !PT ;  /* 0x000000050a947212 */ /* 0x000fe200078e3cff */
[----:B0-----:R-:W-:-:S05]  /*a3c0*/  VIADD R7, R7, 0xfffffff0 ;  /* 0xfffffff007077836 */ /* 0x001fca0000000000 */
[----:B------:R-:W-:Y:S01]  /*a3d0*/  ISETP.GE.AND P4, PT, R135, R7, PT ;  /* 0x000000078700720c */ /* 0x000fe20003f86270 */
[----:B--2---:R-:W-:-:S04]  /*a3e0*/  IMAD.SHL.U32 R4, R4, 0x10, RZ ;  /* 0x0000001004047824 */ /* 0x004fc800078e00ff */
[----:B------:R-:W-:Y:S02]  /*a3f0*/  IMAD.IADD R3, R4, 0x1, R3 ;  /* 0x0000000104037824 */ /* 0x000fe400078e0203 */
[----:B---3--:R-:W-:-:S04]  /*a400*/  IMAD.SHL.U32 R6, R6, 0x10, RZ ;  /* 0x0000001006067824 */ /* 0x008fc800078e00ff */
[----:B------:R-:W-:Y:S02]  /*a410*/  IMAD.IADD R2, R6, 0x1, R2 ;  /* 0x0000000106027824 */ /* 0x000fe400078e0202 */
[----:B------:R-:W-:Y:S05]  /*a420*/  @!P4 BRA `(.L_x_17) ;  /* 0xffffffd4007cc947 */ /* 0x000fea000383ffff */
.L_x_12:
[C---:B------:R-:W-:Y:S01]  /*a430*/  FMUL R0, R143.reuse, 8388608 ;  /* 0x4b0000008f007820 */ /* 0x040fe20000400000 */
[----:B------:R-:W-:Y:S01]  /*a440*/  FSETP.GEU.AND P3, PT, R143, 1.175494350822287508e-38, PT ;  /* 0x008000008f00780b */ /* 0x000fe20003f6e000 */
[----:B------:R-:W2:Y:S01]  /*a450*/  S2R R7, SR_TID.X ;  /* 0x0000000000077919 */ /* 0x000ea20000002100 */
[----:B------:R-:W3:Y:S01]  /*a460*/  LDC R6, c[0x0][0x3f0] ;  /* 0x0000fc00ff067b82 */ /* 0x000ee20000000800 */
[----:B------:R-:W-:Y:S01]  /*a470*/  IMAD.MOV.U32 R3, RZ, RZ, 0x3dc6b27f ;  /* 0x3dc6b27fff037424 */ /* 0x000fe200078e00ff */
[----:B------:R-:W-:-:S05]  /*a480*/  FSEL R137, R0, R143, !P3 ;  /* 0x0000008f00897208 */ /* 0x000fca0005800000 */
[----:B------:R-:W-:-:S05]  /*a490*/  VIADD R0, R137, 0xc0cafb0d ;  /* 0xc0cafb0d89007836 */ /* 0x000fca0000000000 */
[----:B------:R-:W-:-:S04]  /*a4a0*/  LOP3.LUT R2, R0, 0xff800000, RZ, 0xc0, !PT ;  /* 0xff80000000027812 */ /* 0x000fc800078ec0ff */
[----:B------:R-:W-:-:S05]  /*a4b0*/  IADD3 R0, PT, PT, R137, -R2, RZ ;  /* 0x8000000289007210 */ /* 0x000fca0007ffe0ff */
[----:B------:R-:W-:Y:S01]  /*a4c0*/  FADD R132, R0, -1 ;  /* 0xbf80000000847421 */ /* 0x000fe20000000000 */
[----:B---3--:R-:W-:-:S03]  /*a4d0*/  ISETP.GE.AND P0, PT, R6, 0x1, PT ;  /* 0x000000010600780c */ /* 0x008fc60003f06270 */
[----:B------:R-:W-:-:S04]  /*a4e0*/  FFMA.FTZ R3, R132, R3, -0.16845393180847167969 ;  /* 0xbe2c7f3084037423 */ /* 0x000fc80000010003 */
[----:B------:R-:W-:Y:S01]  /*a4f0*/  FFMA.FTZ R3, R132, R3, 0.1716887056827545166 ;  /* 0x3e2fcf2a84037423 */ /* 0x000fe20000010003 */
[----:B--2---:R-:W-:-:S03]  /*a500*/  IMAD.SHL.U32 R0, R7, 0x200, RZ ;  /* 0x0000020007007824 */ /* 0x004fc600078e00ff */
[C---:B------:R-:W-:Y:S01]  /*a510*/  FFMA.FTZ R3, R132.reuse, R3, -0.17900948226451873779 ;  /* 0xbe374e4384037423 */ /* 0x040fe20000010003 */
[C---:B------:R-:W-:Y:S01]  /*a520*/  IMAD.SHL.U32 R4, R7.reuse, 0x20, RZ ;  /* 0x0000002007047824 */ /* 0x040fe200078e00ff */
[----:B------:R-:W-:Y:S02]  /*a530*/  LOP3.LUT R7, R7, 0xf, RZ, 0xc0, !PT ;  /* 0x0000000f07077812 */ /* 0x000fe400078ec0ff */
[----:B------:R-:W-:Y:S01]  /*a540*/  FFMA.FTZ R3, R132, R3, 0.20512372255325317383 ;  /* 0x3e520bf484037423 */ /* 0x000fe20000010003 */
[----:B------:R-:W-:Y:S02]  /*a550*/  LOP3.LUT R0, R0, 0x2000, RZ, 0xc0, !PT ;  /* 0x0000200000007812 */ /* 0x000fe400078ec0ff */
[----:B------:R-:W-:Y:S01]  /*a560*/  LOP3.LUT R5, R4, 0x1000, RZ, 0xc0, !PT ;  /* 0x0000100004057812 */ /* 0x000fe200078ec0ff */
[----:B------:R-:W-:-:S03]  /*a570*/  FFMA.FTZ R3, R132, R3, -0.24046532809734344482 ;  /* 0xbe763c8b84037423 */ /* 0x000fc60000010003 */
[----:B------:R-:W-:Y:S01]  /*a580*/  IADD3 R0, PT, PT, R5, UR9, R0 ;  /* 0x0000000905007c10 */ /* 0x000fe2000fffe000 */
[----:B------:R-:W-:-:S04]  /*a590*/  FFMA.FTZ R3, R132, R3, 0.28857114911079406738 ;  /* 0x3e93bf9984037423 */ /* 0x000fc80000010003 */
[----:B------:R-:W-:Y:S01]  /*a5a0*/  FFMA.FTZ R3, R132, R3, -0.36067417263984680176 ;  /* 0xbeb8aa4984037423 */ /* 0x000fe20000010003 */
[----:B------:R-:W-:-:S03]  /*a5b0*/  IMAD R135, R7, 0x10, R0 ;  /* 0x0000001007877824 */ /* 0x000fc600078e0200 */
[----:B------:R-:W-:Y:S01]  /*a5c0*/  FFMA.FTZ R3, R132, R3, 0.48089820146560668945 ;  /* 0x3ef6384a84037423 */ /* 0x000fe20000010003 */
[----:B------:R-:W-:Y:S06]  /*a5d0*/  @!P0 BRA `(.L_x_18) ;  /* 0x00000000000c8947 */ /* 0x000fec0003800000 */
[----:B------:R-:W-:-:S04]  /*a5e0*/  IMAD.U32 R10, R10, -0x80000000, RZ ;  /* 0x800000000a0a7824 */ /* 0x000fc800078e00ff */
[----:B------:R-:W2:Y:S02]  /*a5f0*/  SYNCS.PHASECHK.TRANS64.TRYWAIT P0, [UR7], R10 ;  /* 0x0000000aff0075a7 */ /* 0x000ea40008001107 */
[----:B--2---:R-:W-:Y:S05]  /*a600*/  @!P0 BRA `(.L_x_19) ;  /* 0x0000004800988947 */ /* 0x004fea0003800000 */
.L_x_18:
[----:B------:R-:W2:Y:S01]  /*a610*/  S2R R241, SR_TID.X ;  /* 0x0000000000f17919 */ /* 0x000ea20000002100 */
[----:B------:R-:W-:Y:S01]  /*a620*/  FSEL R0, RZ, -23, P3 ;  /* 0xc1b80000ff007808 */ /* 0x000fe20001800000 */
[C---:B------:R-:W-:Y:S01]  /*a630*/  FFMA.FTZ R5, R132.reuse, R3, -0.72134751081466674805 ;  /* 0xbf38aa3b84057423 */ /* 0x040fe20000010003 */
[----:B------:R-:W-:Y:S01]  /*a640*/  ISETP.GE.U32.AND P3, PT, R137, 0x7f800000, PT ;  /* 0x7f8000008900780c */ /* 0x000fe20003f66070 */
[----:B------:R-:W-:Y:S01]  /*a650*/  BAR.SYNC.DEFER_BLOCKING 0x0 ;  /* 0x0000000000007b1d */ /* 0x000fe20000010000 */
[----:B------:R-:W-:Y:S01]  /*a660*/  I2FP.F32.S32 R3, R2 ;  /* 0x0000000200037245 */ /* 0x000fe20000201400 */
[C---:B------:R-:W-:Y:S01]  /*a670*/  FMUL R5, R132.reuse, R5 ;  /* 0x0000000584057220 */ /* 0x040fe20000400000 */
[C---:B------:R-:W-:Y:S02]  /*a680*/  FSETP.GT.AND P0, PT, |R143|.reuse, 8.50705917302346158658e+37, PT ;  /* 0x7e8000008f00780b */ /* 0x040fe40003f04200 */
[----:B------:R-:W-:Y:S01]  /*a690*/  FSETP.GEU.AND P5, PT, |R143|, 1.175494350822287508e-38, PT ;  /* 0x008000008f00780b */ /* 0x000fe20003fae200 */
[C---:B------:R-:W-:Y:S01]  /*a6a0*/  FMUL R133, R132.reuse, R5 ;  /* 0x0000000584857220 */ /* 0x040fe20000400000 */
[----:B------:R-:W-:Y:S01]  /*a6b0*/  FFMA.FTZ R0, R3, 1.1920928955078125e-07, R0 ;  /* 0x3400000003007823 */ /* 0x000fe20000010000 */
[----:B------:R-:W-:Y:S01]  /*a6c0*/  FSETP.NEU.AND P4, PT, R137, RZ, PT ;  /* 0x000000ff8900720b */ /* 0x000fe20003f8d000 */
[----:B------:R-:W3:Y:S01]  /*a6d0*/  S2R R159, SR_TID.X ;  /* 0x00000000009f7919 */ /* 0x000ee20000002100 */
[----:B------:R-:W-:-:S02]  /*a6e0*/  FFMA.FTZ R133, R132, 1.4426950216293334961, R133 ;  /* 0x3fb8aa3b84857823 */ /* 0x000fc40000010085 */
[----:B------:R-:W-:Y:S01]  /*a6f0*/  @P3 IMAD.MOV.U32 R132, RZ, RZ, 0x7f800000 ;  /* 0x7f800000ff843424 */ /* 0x000fe200078e00ff */
[----:B------:R-:W4:Y:S01]  /*a700*/  S2R R236, SR_CTAID.X ;  /* 0x0000000000ec7919 */ /* 0x000f220000002500 */
[----:B------:R-:W-:Y:S02]  /*a710*/  FADD R0, R0, R133 ;  /* 0x0000008500007221 */ /* 0x000fe40000000000 */
[----:B------:R-:W-:Y:S01]  /*a720*/  @P3 FFMA.FTZ R0, R137, R132, +INF ;  /* 0x7f80000089003423 */ /* 0x000fe20000010084 */
[----:B------:R-:W-:Y:S01]  /*a730*/  @P0 FMUL R143, R143, 0.25 ;  /* 0x3e8000008f8f0820 */ /* 0x000fe20000400000 */
[----:B------:R-:W0:Y:S03]  /*a740*/  S2R R240, SR_CTAID.Y ;  /* 0x0000000000f07919 */ /* 0x000e260000002600 */
[----:B------:R-:W-:Y:S01]  /*a750*/  @!P5 FMUL R143, R143, 16777216 ;  /* 0x4b8000008f8fd820 */ /* 0x000fe20000400000 */
[----:B------:R-:W1:Y:S02]  /*a760*/  @!P2 SYNCS.CCTL.IV [UR9+0x1c000] ;  /* 0x01c00000ff00a9b1 */ /* 0x000e640008000009 */
[----:B-1----:R-:W-:Y:S01]  /*a770*/  BAR.SYNC.DEFER_BLOCKING 0x0 ;  /* 0x0000000000007b1d */ /* 0x002fe20000010000 */
[----:B--2---:R-:W-:Y:S01]  /*a780*/  IMAD.SHL.U32 R3, R241, 0x10, RZ ;  /* 0x00000010f1037824 */ /* 0x004fe200078e00ff */
[----:B------:R-:W-:-:S02]  /*a790*/  SHF.R.U32.HI R136, RZ, 0x2, R241 ;  /* 0x00000002ff887819 */ /* 0x000fc400000116f1 */
[----:B------:R-:W-:Y:S02]  /*a7a0*/  LOP3.LUT R138, R241, 0x60, RZ, 0xc0, !PT ;  /* 0x00000060f18a7812 */ /* 0x000fe400078ec0ff */
[----:B-----5:R-:W1:Y:S01]  /*a7b0*/  LDTM.x128 R4, tmem[UR6] ;  /* 0x00000006000479ee */ /* 0x020e6200083c0000 */
[----:B------:R-:W-:Y:S02]  /*a7c0*/  LOP3.LUT R133, R3, 0x30, RZ, 0xc0, !PT ;  /* 0x0000003003857812 */ /* 0x000fe400078ec0ff */
[----:B------:R-:W-:Y:S02]  /*a7d0*/  FSEL R3, R0, -INF , P4 ;  /* 0xff80000000037808 */ /* 0x000fe40002000000 */
[----:B------:R-:W-:Y:S02]  /*a7e0*/  LOP3.LUT R2, R136, 0x38, RZ, 0xc0, !PT ;  /* 0x0000003888027812 */ /* 0x000fe400078ec0ff */
[----:B------:R-:W-:Y:S01]  /*a7f0*/  LOP3.LUT R238, R241, 0x3f, RZ, 0xc0, !PT ;  /* 0x0000003ff1ee7812 */ /* 0x000fe200078ec0ff */
[----:B------:R-:W-:Y:S01]  /*a800*/  FFMA R3, R3, 0.69314718246459960938, R134 ;  /* 0x3f31721803037823 */ /* 0x000fe20000000086 */
[----:B------:R-:W-:Y:S01]  /*a810*/  LOP3.LUT R2, R2, 0x1f, R241, 0xf8, !PT ;  /* 0x0000001f02027812 */ /* 0x000fe200078ef8f1 */
[----:B------:R-:W2:Y:S01]  /*a820*/  MUFU.RCP R134, R143 ;  /* 0x0000008f00867308 */ /* 0x000ea20000001000 */
[----:B---3--:R-:W-:Y:S01]  /*a830*/  LOP3.LUT R159, R159, 0xff, RZ, 0xc0, !PT ;  /* 0x000000ff9f9f7812 */ /* 0x008fe200078ec0ff */
[----:B----4-:R-:W-:Y:S01]  /*a840*/  IMAD R236, R236, 0x40, R238 ;  /* 0x00000040ecec7824 */ /* 0x010fe200078e02ee */
[C---:B------:R-:W-:Y:S01]  /*a850*/  SHF.L.U32 R132, R2.reuse, 0x3, RZ ;  /* 0x0000000302847819 */ /* 0x040fe200000006ff */
[----:B------:R-:W-:Y:S01]  /*a860*/  IMAD.SHL.U32 R2, R2, 0x10, RZ ;  /* 0x0000001002027824 */ /* 0x000fe200078e00ff */
[----:B------:R-:W3:Y:S02]  /*a870*/  @!P2 SYNCS.CCTL.IV [UR9+0x1c008] ;  /* 0x01c00800ff00a9b1 */ /* 0x000ee40008000009 */
[----:B------:R-:W-:Y:S01]  /*a880*/  LOP3.LUT R136, R132, 0xc0, RZ, 0xc0, !PT ;  /* 0x000000c084887812 */ /* 0x000fe200078ec0ff */
[----:B------:R-:W-:Y:S01]  /*a890*/  IMAD R132, R138, 0x8, R135 ;  /* 0x000000088a847824 */ /* 0x000fe200078e0287 */
[----:B------:R-:W-:-:S02]  /*a8a0*/  NOP ;  /* 0x0000000000007918 */ /* 0x000fc40000000000 */
[----:B------:R-:W-:Y:S01]  /*a8b0*/  IADD3 R0, PT, PT, R136, UR9, R133 ;  /* 0x0000000988007c10 */ /* 0x000fe2000fffe085 */
[----:B-1----:R-:W-:Y:S01]  /*a8c0*/  @P0 FMUL R17, R17, 0.25 ;  /* 0x3e80000011110820 */ /* 0x002fe20000400000 */
[----:B------:R-:W-:Y:S01]  /*a8d0*/  @P0 FMUL R18, R18, 0.25 ;  /* 0x3e80000012120820 */ /* 0x000fe20000400000 */
        /* <DEDUP_REMOVED lines=8> */
[----:B------:R-:W-:Y:S01]  /*a960*/  @!P5 FMUL R17, R17, 16777216 ;  /* 0x4b8000001111d820 */ /* 0x000fe20000400000 */
        /* <DEDUP_REMOVED lines=24> */
[----:B------:R-:W-:Y:S01]  /*aaf0*/  @!P5 FMUL R8, R8, 16777216 ;  /* 0x4b8000000808d820 */ /* 0x000fe20000400000 */
[----:B------:R-:W-:Y:S01]  /*ab00*/  @!P5 FMUL R22, R22, 16777216 ;  /* 0x4b8000001616d820 */ /* 0x000fe20000400000 */
[----:B------:R-:W-:Y:S01]  /*ab10*/  @!P5 FMUL R7, R7, 16777216 ;  /* 0x4b8000000707d820 */ /* 0x000fe20000400000 */
[----:B------:R-:W-:Y:S01]  /*ab20*/  @!P5 FMUL R9, R9, 16777216 ;  /* 0x4b8000000909d820 */ /* 0x000fe20000400000 */
[----:B------:R-:W-:Y:S01]  /*ab30*/  @!P5 FMUL R11, R11, 16777216 ;  /* 0x4b8000000b0bd820 */ /* 0x000fe20000400000 */
[----:B------:R-:W-:Y:S01]  /*ab40*/  @!P5 FMUL R15, R15, 16777216 ;  /* 0x4b8000000f0fd820 */ /* 0x000fe20000400000 */
[----:B------:R-:W-:Y:S01]  /*ab50*/  @!P5 FMUL R23, R23, 16777216 ;  /* 0x4b8000001717d820 */ /* 0x000fe20000400000 */
[----:B--2---:R-:W-:Y:S01]  /*ab60*/  FMUL R142, R134, R17 ;  /* 0x00000011868e7220 */ /* 0x004fe20000400000 */
        /* <DEDUP_REMOVED lines=8> */
[----:B------:R-:W-:Y:S01]  /*abf0*/  FMUL R17, R134, R18 ;  /* 0x0000001286117220 */ /* 0x000fe20000400000 */
        /* <DEDUP_REMOVED lines=43> */
[----:B------:R-:W-:Y:S01]  /*aeb0*/  FMUL R149, R134, R35 ;  /* 0x0000002386957220 */ /* 0x000fe20000400000 */
[----:B------:R-:W-:Y:S01]  /*aec0*/  F2FP.F16.F32.PACK_AB R20, R8, R7 ;  /* 0x000000070814723e */ /* 0x000fe200000000ff */
[----:B------:R-:W-:Y:S01]  /*aed0*/  @P0 FMUL R39, R39, 0.25 ;  /* 0x3e80000027270820 */ /* 0x000fe20000400000 */
[----:B------:R-:W-:Y:S01]  /*aee0*/  F2FP.F16.F32.PACK_AB R21, R18, R15 ;  /* 0x0000000f1215723e */ /* 0x000fe200000000ff */
[----:B------:R-:W-:Y:S01]  /*aef0*/  @P0 FMUL R44, R44, 0.25 ;  /* 0x3e8000002c2c0820 */ /* 0x000fe20000400000 */
[----:B------:R-:W-:Y:S01]  /*af00*/  F2FP.F16.F32.PACK_AB R12, R140, R5 ;  /* 0x000000058c0c723e */ /* 0x000fe200000000ff */
[----:B------:R-:W-:Y:S01]  /*af10*/  @P0 FMUL R48, R48, 0.25 ;  /* 0x3e80000030300820 */ /* 0x000fe20000400000 */
[----:B------:R-:W-:Y:S01]  /*af20*/  F2FP.F16.F32.PACK_AB R16, R9, R6 ;  /* 0x000000060910723e */ /* 0x000fe200000000ff */
[----:B------:R-:W-:Y:S01]  /*af30*/  @P0 FMUL R37, R37, 0.25 ;  /* 0x3e80000025250820 */ /* 0x000fe20000400000 */
[----:B------:R-:W-:Y:S01]  /*af40*/  F2FP.F16.F32.PACK_AB R17, R17, R14 ;  /* 0x0000000e1111723e */ /* 0x000fe200000000ff */
[----:B------:R-:W-:Y:S01]  /*af50*/  @!P5 FMUL R39, R39, 16777216 ;  /* 0x4b8000002727d820 */ /* 0x000fe20000400000 */
        /* <DEDUP_REMOVED lines=11> */
[----:B------:R-:W-:Y:S01]  /*b010*/  @!P5 FMUL R48, R48, 16777216 ;  /* 0x4b8000003030d820 */ /* 0x000fe20000400000 */
[----:B------:R-:W-:Y:S01]  /*b020*/  F2FP.F16.F32.PACK_AB R14, R146, R139 ;  /* 0x0000008b920e723e */ /* 0x000fe200000000ff */
[----:B------:R-:W-:Y:S01]  /*b030*/  @P0 FMUL R36, R36, 0.25 ;  /* 0x3e80000024240820 */ /* 0x000fe20000400000 */
[----:B------:R-:W-:Y:S01]  /*b040*/  F2FP.F16.F32.PACK_AB R22, R27, R22 ;  /* 0x000000161b16723e */ /* 0x000fe200000000ff */
[----:B---3--:R1:W-:Y:S01]  /*b050*/  STS.128 [R132], R4 ;  /* 0x0000000484007388 */ /* 0x0083e20000000c00 */
[----:B------:R-:W-:Y:S01]  /*b060*/  F2FP.F16.F32.PACK_AB R15, R152, R25 ;  /* 0x00000019980f723e */ /* 0x000fe200000000ff */
[----:B------:R-:W-:Y:S01]  /*b070*/  @P0 FMUL R52, R52, 0.25 ;  /* 0x3e80000034340820 */ /* 0x000fe20000400000 */
[----:B------:R-:W-:Y:S01]  /*b080*/  F2FP.F16.F32.PACK_AB R19, R154, R147 ;  /* 0x000000939a13723e */ /* 0x000fe200000000ff */
[----:B------:R-:W-:Y:S01]  /*b090*/  @P0 FMUL R56, R56, 0.25 ;  /* 0x3e80000038380820 */ /* 0x000fe20000400000 */
[----:B------:R-:W-:Y:S01]  /*b0a0*/  F2FP.F16.F32.PACK_AB R23, R149, R148 ;  /* 0x000000949517723e */ /* 0x000fe200000000ff */
[----:B------:R-:W-:Y:S01]  /*b0b0*/  STS.128 [R132+0x400], R12 ;  /* 0x0004000c84007388 */ /* 0x000fe20000000c00 */
[----:B------:R-:W-:Y:S01]  /*b0c0*/  @P0 FMUL R60, R60, 0.25 ;  /* 0x3e8000003c3c0820 */ /* 0x000fe20000400000 */
[----:B------:R-:W-:Y:S01]  /*b0d0*/  @P0 FMUL R64, R64, 0.25 ;  /* 0x3e80000040400820 */ /* 0x000fe20000400000 */
[----:B------:R-:W-:Y:S01]  /*b0e0*/  @!P5 FMUL R37, R37, 16777216 ;  /* 0x4b8000002525d820 */ /* 0x000fe20000400000 */
[----:B------:R2:W-:Y:S01]  /*b0f0*/  STS.128 [R132+0x800], R16 ;  /* 0x0008001084007388 */ /* 0x0005e20000000c00 */
[----:B------:R-:W-:Y:S01]  /*b100*/  FMUL R30, R134, R39 ;  /* 0x00000027861e7220 */ /* 0x000fe20000400000 */
[----:B------:R-:W-:Y:S01]  /*b110*/  @!P5 FMUL R38, R38, 16777216 ;  /* 0x4b8000002626d820 */ /* 0x000fe20000400000 */
[----:B------:R-:W-:Y:S01]  /*b120*/  @!P5 FMUL R40, R40, 16777216 ;  /* 0x4b8000002828d820 */ /* 0x000fe20000400000 */
[----:B------:R3:W-:Y:S01]  /*b130*/  STS.128 [R132+0xc00], R20 ;  /* 0x000c001484007388 */ /* 0x0007e20000000c00 */
[----:B------:R-:W-:Y:S01]  /*b140*/  @!P5 FMUL R49, R49, 16777216 ;  /* 0x4b8000003131d820 */ /* 0x000fe20000400000 */
[----:B------:R-:W-:Y:S01]  /*b150*/  @!P5 FMUL R51, R51, 16777216 ;  /* 0x4b8000003333d820 */ /* 0x000fe20000400000 */
[C---:B------:R-:W-:Y:S01]  /*b160*/  FMUL R44, R134.reuse, R44 ;  /* 0x0000002c862c7220 */ /* 0x040fe20000400000 */
[----:B------:R-:W-:Y:S01]  /*b170*/  FMUL R39, R134, R48 ;  /* 0x0000003086277220 */ /* 0x000fe20000400000 */
[----:B------:R-:W-:Y:S01]  /*b180*/  @P0 FMUL R50, R50, 0.25 ;  /* 0x3e80000032320820 */ /* 0x000fe20000400000 */
        /* <DEDUP_REMOVED lines=9> */
[----:B------:R-:W-:Y:S01]  /*b220*/  FMUL R137, R134, R51 ;  /* 0x0000003386897220 */ /* 0x000fe20000400000 */
[----:B------:R-:W-:Y:S01]  /*b230*/  @!P5 FMUL R50, R50, 16777216 ;  /* 0x4b8000003232d820 */ /* 0x000fe20000400000 */
[C---:B------:R-:W-:Y:S01]  /*b240*/  FMUL R36, R134.reuse, R36 ;  /* 0x0000002486247220 */ /* 0x040fe20000400000 */
[C---:B------:R-:W-:Y:S01]  /*b250*/  FMUL R38, R134.reuse, R52 ;  /* 0x0000003486267220 */ /* 0x040fe20000400000 */
[C---:B------:R-:W-:Y:S01]  /*b260*/  FMUL R49, R134.reuse, R56 ;  /* 0x0000003886317220 */ /* 0x040fe20000400000 */
[C---:B------:R-:W-:Y:S01]  /*b270*/  FMUL R40, R134.reuse, R60 ;  /* 0x0000003c86287220 */ /* 0x040fe20000400000 */
[C---:B------:R-:W-:Y:S01]  /*b280*/  FMUL R51, R134.reuse, R64 ;  /* 0x0000004086337220 */ /* 0x040fe20000400000 */
[----:B------:R-:W-:Y:S01]  /*b290*/  F2FP.F16.F32.PACK_AB R9, R39, R44 ;  /* 0x0000002c2709723e */ /* 0x000fe200000000ff */
[----:B------:R-:W-:Y:S01]  /*b2a0*/  FMUL R136, R134, R50 ;  /* 0x0000003286887220 */ /* 0x000fe20000400000 */
[----:B------:R-:W-:Y:S01]  /*b2b0*/  LEA R44, R159, UR9, 0x4 ;  /* 0x000000099f2c7c11 */ /* 0x000fe2000f8e20ff */
[----:B------:R-:W-:Y:S01]  /*b2c0*/  BAR.SYNC.DEFER_BLOCKING 0x0 ;  /* 0x0000000000007b1d */ /* 0x000fe20000010000 */
[----:B------:R-:W-:Y:S01]  /*b2d0*/  F2FP.F16.F32.PACK_AB R8, R37, R36 ;  /* 0x000000242508723e */ /* 0x000fe200000000ff */
[----:B------:R-:W-:Y:S01]  /*b2e0*/  @P0 FMUL R57, R57, 0.25 ;  /* 0x3e80000039390820 */ /* 0x000fe20000400000 */
[----:B------:R-:W-:Y:S01]  /*b2f0*/  F2FP.F16.F32.PACK_AB R10, R49, R38 ;  /* 0x00000026310a723e */ /* 0x000fe200000000ff */
[----:B------:R-:W-:Y:S01]  /*b300*/  @P0 FMUL R58, R58, 0.25 ;  /* 0x3e8000003a3a0820 */ /* 0x000fe20000400000 */
[----:B------:R-:W-:Y:S01]  /*b310*/  F2FP.F16.F32.PACK_AB R11, R51, R40 ;  /* 0x00000028330b723e */ /* 0x000fe200000000ff */
        /* <DEDUP_REMOVED lines=18> */
[----:B------:R-:W4:Y:S01]  /*b440*/  LDS.128 R48, [R44] ;  /* 0x000000002c307984 */ /* 0x000f220000000c00 */
[----:B------:R-:W-:Y:S01]  /*b450*/  @!P5 FMUL R59, R59, 16777216 ;  /* 0x4b8000003b3bd820 */ /* 0x000fe20000400000 */
[----:B------:R-:W-:Y:S01]  /*b460*/  @!P5 FMUL R41, R41, 16777216 ;  /* 0x4b8000002929d820 */ /* 0x000fe20000400000 */
[----:B------:R-:W-:Y:S01]  /*b470*/  @!P5 FMUL R42, R42, 16777216 ;  /* 0x4b8000002a2ad820 */ /* 0x000fe20000400000 */
[----:B------:R-:W-:Y:S01]  /*b480*/  LDS.128 R36, [R44+0x1000] ;  /* 0x001000002c247984 */ /* 0x000fe20000000c00 */
        /* <DEDUP_REMOVED lines=11> */
[----:B------:R-:W-:Y:S01]  /*b540*/  BAR.SYNC.DEFER_BLOCKING 0x0 ;  /* 0x0000000000007b1d */ /* 0x000fe20000010000 */
        /* <DEDUP_REMOVED lines=22> */
[----:B-1----:R-:W-:Y:S01]  /*b6b0*/  F2FP.F16.F32.PACK_AB R4, R32, R29 ;  /* 0x0000001d2004723e */ /* 0x002fe200000000ff */
[----:B------:R-:W-:Y:S01]  /*b6c0*/  STS.128 [R132], R8 ;  /* 0x0000000884007388 */ /* 0x000fe20000000c00 */
[----:B--2---:R-:W-:Y:S01]  /*b6d0*/  F2FP.F16.F32.PACK_AB R16, R33, R28 ;  /* 0x0000001c2110723e */ /* 0x004fe200000000ff */
[----:B------:R-:W1:Y:S01]  /*b6e0*/  LDC R40, c[0x0][0x3e8] ;  /* 0x0000fa00ff287b82 */ /* 0x000e620000000800 */
[----:B---3--:R-:W-:Y:S01]  /*b6f0*/  F2FP.F16.F32.PACK_AB R20, R31, R30 ;  /* 0x0000001e1f14723e */ /* 0x008fe200000000ff */
        /* <DEDUP_REMOVED lines=16> */
[----:B------:R2:W-:Y:S01]  /*b800*/  STS.128 [R132+0x400], R4 ;  /* 0x0004000484007388 */ /* 0x0005e20000000c00 */
[----:B------:R-:W-:Y:S01]  /*b810*/  F2FP.F16.F32.PACK_AB R23, R158, R59 ;  /* 0x0000003b9e17723e */ /* 0x000fe200000000ff */
[----:B------:R-:W-:Y:S01]  /*b820*/  @!P5 FMUL R91, R91, 16777216 ;  /* 0x4b8000005b5bd820 */ /* 0x000fe20000400000 */
[----:B------:R-:W-:Y:S01]  /*b830*/  @!P5 FMUL R96, R96, 16777216 ;  /* 0x4b8000006060d820 */ /* 0x000fe20000400000 */
[----:B------:R3:W-:Y:S01]  /*b840*/  STS.128 [R132+0x800], R16 ;  /* 0x0008001084007388 */ /* 0x0007e20000000c00 */
[----:B------:R-:W-:Y:S01]  /*b850*/  @!P5 FMUL R97, R97, 16777216 ;  /* 0x4b8000006161d820 */ /* 0x000fe20000400000 */
[----:B------:R-:W-:Y:S01]  /*b860*/  @!P5 FMUL R85, R85, 16777216 ;  /* 0x4b8000005555d820 */ /* 0x000fe20000400000 */
[C---:B------:R-:W-:Y:S01]  /*b870*/  FMUL R164, R134.reuse, R81 ;  /* 0x0000005186a47220 */ /* 0x040fe20000400000 */
[----:B------:R-:W-:Y:S01]  /*b880*/  STS.128 [R132+0xc00], R20 ;  /* 0x000c001484007388 */ /* 0x000fe20000000c00 */
[C---:B------:R-:W-:Y:S01]  /*b890*/  FMUL R63, R134.reuse, R90 ;  /* 0x0000005a863f7220 */ /* 0x040fe20000400000 */
[C---:B------:R-:W-:Y:S01]  /*b8a0*/  FMUL R62, R134.reuse, R91 ;  /* 0x0000005b863e7220 */ /* 0x040fe20000400000 */
[C---:B------:R-:W-:Y:S01]  /*b8b0*/  FMUL R81, R134.reuse, R85 ;  /* 0x0000005586517220 */ /* 0x040fe20000400000 */
[----:B------:R-:W-:Y:S01]  /*b8c0*/  BAR.SYNC.DEFER_BLOCKING 0x0 ;  /* 0x0000000000007b1d */ /* 0x000fe20000010000 */
[C---:B------:R-:W-:Y:S01]  /*b8d0*/  FMUL R91, R134.reuse, R96 ;  /* 0x00000060865b7220 */ /* 0x040fe20000400000 */
[----:B------:R-:W-:Y:S01]  /*b8e0*/  FMUL R90, R134, R97 ;  /* 0x00000061865a7220 */ /* 0x000fe20000400000 */
[----:B------:R-:W-:Y:S01]  /*b8f0*/  SHF.R.U32.HI R85, RZ, 0x6, R241 ;  /* 0x00000006ff557819 */ /* 0x000fe200000116f1 */
[----:B------:R-:W-:Y:S01]  /*b900*/  @P0 FMUL R83, R83, 0.25 ;  /* 0x3e80000053530820 */ /* 0x000fe20000400000 */
[----:B------:R-:W-:-:S03]  /*b910*/  @P0 FMUL R88, R88, 0.25 ;  /* 0x3e80000058580820 */ /* 0x000fc60000400000 */
[----:B------:R-:W0:Y:S01]  /*b920*/  LDC.64 R96, c[0x0][0x3e0] ;  /* 0x0000f800ff607b82 */ /* 0x000e220000000a00 */
[----:B------:R-:W-:Y:S01]  /*b930*/  @P0 FMUL R92, R92, 0.25 ;  /* 0x3e8000005c5c0820 */ /* 0x000fe20000400000 */
[----:B------:R-:W-:Y:S01]  /*b940*/  @P0 FMUL R89, R89, 0.25 ;  /* 0x3e80000059590820 */ /* 0x000fe20000400000 */
[----:B------:R-:W-:Y:S01]  /*b950*/  SGXT.U32 R85, R85, 0x2 ;  /* 0x000000025555781a */ /* 0x000fe20000000000 */
[----:B------:R-:W-:Y:S01]  /*b960*/  @!P5 FMUL R83, R83, 16777216 ;  /* 0x4b8000005353d820 */ /* 0x000fe20000400000 */
[----:B------:R-:W-:Y:S01]  /*b970*/  @P0 FMUL R93, R93, 0.25 ;  /* 0x3e8000005d5d0820 */ /* 0x000fe20000400000 */
[----:B------:R-:W-:Y:S01]  /*b980*/  @!P5 FMUL R88, R88, 16777216 ;  /* 0x4b8000005858d820 */ /* 0x000fe20000400000 */
[----:B------:R-:W-:Y:S01]  /*b990*/  @!P5 FMUL R92, R92, 16777216 ;  /* 0x4b8000005c5cd820 */ /* 0x000fe20000400000 */
[----:B------:R-:W-:Y:S01]  /*b9a0*/  @!P5 FMUL R89, R89, 16777216 ;  /* 0x4b8000005959d820 */ /* 0x000fe20000400000 */
[----:B-1----:R-:W-:Y:S02]  /*b9b0*/  IMAD R85, R85, R40, RZ ;  /* 0x0000002855557224 */ /* 0x002fe400078e02ff */
        /* <DEDUP_REMOVED lines=8> */
[----:B------:R-:W1:Y:S01]  /*ba40*/  LDS.128 R52, [R44] ;  /* 0x000000002c347984 */ /* 0x000e620000000c00 */
[----:B------:R-:W-:Y:S01]  /*ba50*/  @P0 FMUL R76, R76, 0.25 ;  /* 0x3e8000004c4c0820 */ /* 0x000fe20000400000 */
[----:B------:R-:W-:Y:S01]  /*ba60*/  @P0 FMUL R77, R77, 0.25 ;  /* 0x3e8000004d4d0820 */ /* 0x000fe20000400000 */
[----:B------:R-:W-:Y:S01]  /*ba70*/  @P0 FMUL R78, R78, 0.25 ;  /* 0x3e8000004e4e0820 */ /* 0x000fe20000400000 */
[----:B------:R-:W-:Y:S01]  /*ba80*/  LDS.128 R32, [R44+0x1000] ;  /* 0x001000002c207984 */ /* 0x000fe20000000c00 */
        /* <DEDUP_REMOVED lines=11> */
[----:B------:R-:W-:Y:S01]  /*bb40*/  @P0 FMUL R99, R99, 0.25 ;  /* 0x3e80000063630820 */ /* 0x000fe20000400000 */
[C---:B------:R-:W-:Y:S01]  /*bb50*/  FMUL R60, R134.reuse, R83 ;  /* 0x00000053863c7220 */ /* 0x040fe20000400000 */
[----:B------:R-:W-:Y:S01]  /*bb60*/  @!P5 FMUL R93, R93, 16777216 ;  /* 0x4b8000005d5dd820 */ /* 0x000fe20000400000 */
[C---:B------:R-:W-:Y:S01]  /*bb70*/  FMUL R83, R134.reuse, R88 ;  /* 0x0000005886537220 */ /* 0x040fe20000400000 */
[C---:B------:R-:W-:Y:S01]  /*bb80*/  FMUL R92, R134.reuse, R92 ;  /* 0x0000005c865c7220 */ /* 0x040fe20000400000 */
[----:B------:R-:W-:Y:S01]  /*bb90*/  FMUL R88, R134, R89 ;  /* 0x0000005986587220 */ /* 0x000fe20000400000 */
[----:B------:R-:W-:-:S02]  /*bba0*/  IMAD R89, R40, 0x4, R85 ;  /* 0x0000000428597824 */ /* 0x000fc400078e0255 */
        /* <DEDUP_REMOVED lines=22> */
[----:B------:R-:W-:Y:S01]  /*bd10*/  F2FP.F16.F32.PACK_AB R31, R91, R92 ;  /* 0x0000005c5b1f723e */ /* 0x000fe200000000ff */
[----:B------:R-:W-:-:S02]  /*bd20*/  IMAD R91, R40, 0x4, R89 ;  /* 0x00000004285b7824 */ /* 0x000fc400078e0259 */
        /* <DEDUP_REMOVED lines=22> */
[----:B------:R-:W-:Y:S01]  /*be90*/  IMAD R93, R40, 0x4, R91 ;  /* 0x00000004285d7824 */ /* 0x000fe200078e025b */
[----:B------:R-:W1:Y:S01]  /*bea0*/  LDC.64 R98, c[0x0][0x398] ;  /* 0x0000e600ff627b82 */ /* 0x000e620000000a00 */
        /* <DEDUP_REMOVED lines=9> */
[----:B------:R-:W-:Y:S01]  /*bf40*/  BAR.SYNC.DEFER_BLOCKING 0x0 ;  /* 0x0000000000007b1d */ /* 0x000fe20000010000 */
[----:B------:R-:W-:Y:S01]  /*bf50*/  F2FP.F16.F32.PACK_AB R58, R88, R81 ;  /* 0x00000051583a723e */ /* 0x000fe200000000ff */
[----:B0-----:R-:W-:Y:S01]  /*bf60*/  IMAD R83, R236, R97, RZ ;  /* 0x00000061ec537224 */ /* 0x001fe200078e02ff */
[----:B--2---:R-:W-:Y:S01]  /*bf70*/  F2FP.F16.F32.PACK_AB R4, R41, R70 ;  /* 0x000000462904723e */ /* 0x004fe200000000ff */
[----:B------:R-:W-:Y:S01]  /*bf80*/  IMAD R97, R40, 0x4, R93 ;  /* 0x0000000428617824 */ /* 0x000fe200078e025d */
[----:B---3--:R-:W-:Y:S01]  /*bf90*/  F2FP.F16.F32.PACK_AB R16, R42, R71 ;  /* 0x000000472a10723e */ /* 0x008fe200000000ff */
[----:B------:R-:W-:Y:S01]  /*bfa0*/  IMAD R81, R240, R96, RZ ;  /* 0x00000060f0517224 */ /* 0x000fe200078e02ff */
[----:B------:R-:W-:Y:S01]  /*bfb0*/  F2FP.F16.F32.PACK_AB R5, R61, R78 ;  /* 0x0000004e3d05723e */ /* 0x000fe200000000ff */
[----:B------:R-:W-:Y:S01]  /*bfc0*/  IMAD R71, R40, 0x4, R97 ;  /* 0x0000000428477824 */ /* 0x000fe200078e0261 */
[----:B------:R-:W-:Y:S01]  /*bfd0*/  F2FP.F16.F32.PACK_AB R17, R60, R79 ;  /* 0x0000004f3c11723e */ /* 0x000fe200000000ff */
[----:B------:R-:W-:Y:S01]  /*bfe0*/  IMAD.SHL.U32 R41, R81, 0x2, RZ ;  /* 0x0000000251297824 */ /* 0x000fe200078e00ff */
[----:B------:R-:W-:Y:S01]  /*bff0*/  F2FP.F16.F32.PACK_AB R6, R63, R86 ;  /* 0x000000563f06723e */ /* 0x000fe200000000ff */
[----:B------:R-:W-:Y:S01]  /*c000*/  IMAD.HI R42, R81, 0x2, RZ ;  /* 0x00000002512a7827 */ /* 0x000fe200078e02ff */
[----:B------:R-:W-:-:S03]  /*c010*/  F2FP.F16.F32.PACK_AB R18, R62, R87 ;  /* 0x000000573e12723e */ /* 0x000fc600000000ff */
[----:B------:R-:W-:Y:S01]  /*c020*/  @P0 FMUL R102, R102, 0.25 ;  /* 0x3e80000066660820 */ /* 0x000fe20000400000 */
[----:B------:R-:W-:Y:S01]  /*c030*/  F2FP.F16.F32.PACK_AB R7, R67, R94 ;  /* 0x0000005e4307723e */ /* 0x000fe200000000ff */
[----:B------:R-:W-:Y:S01]  /*c040*/  @P0 FMUL R103, R103, 0.25 ;  /* 0x3e80000067670820 */ /* 0x000fe20000400000 */
[----:B------:R-:W-:Y:S01]  /*c050*/  F2FP.F16.F32.PACK_AB R19, R66, R95 ;  /* 0x0000005f4213723e */ /* 0x000fe200000000ff */
[----:B------:R-:W-:Y:S01]  /*c060*/  @P0 FMUL R104, R104, 0.25 ;  /* 0x3e80000068680820 */ /* 0x000fe20000400000 */
[----:B------:R-:W-:Y:S01]  /*c070*/  LEA R79, R40, R71, 0x2 ;  /* 0x00000047284f7211 */ /* 0x000fe200078e10ff */
[----:B------:R-:W-:Y:S01]  /*c080*/  @P0 FMUL R105, R105, 0.25 ;  /* 0x3e80000069690820 */ /* 0x000fe20000400000 */
[----:B------:R-:W-:Y:S01]  /*c090*/  @P0 FMUL R106, R106, 0.25 ;  /* 0x3e8000006a6a0820 */ /* 0x000fe20000400000 */
[----:B------:R-:W-:Y:S01]  /*c0a0*/  @P0 FMUL R107, R107, 0.25 ;  /* 0x3e8000006b6b0820 */ /* 0x000fe20000400000 */
[----:B------:R-:W-:Y:S01]  /*c0b0*/  @P0 FMUL R109, R109, 0.25 ;  /* 0x3e8000006d6d0820 */ /* 0x000fe20000400000 */
[----:B------:R0:W-:Y:S01]  /*c0c0*/  STS.128 [R132], R28 ;  /* 0x0000001c84007388 */ /* 0x0001e20000000c00 */
[----:B------:R-:W-:-:S02]  /*c0d0*/  IMAD R87, R40, 0x4, R79 ;  /* 0x0000000428577824 */ /* 0x000fc400078e024f */
[----:B------:R-:W-:Y:S01]  /*c0e0*/  @P0 FMUL R110, R110, 0.25 ;  /* 0x3e8000006e6e0820 */ /* 0x000fe20000400000 */
[----:B------:R-:W-:Y:S01]  /*c0f0*/  @P0 FMUL R111, R111, 0.25 ;  /* 0x3e8000006f6f0820 */ /* 0x000fe20000400000 */
[----:B------:R-:W-:Y:S01]  /*c100*/  STS.128 [R132+0x400], R56 ;  /* 0x0004003884007388 */ /* 0x000fe20000000c00 */
[----:B------:R-:W-:Y:S02]  /*c110*/  IMAD R81, R40, 0x4, R87 ;  /* 0x0000000428517824 */ /* 0x000fe400078e0257 */
[----:B------:R-:W-:Y:S01]  /*c120*/  @P0 FMUL R113, R113, 0.25 ;  /* 0x3e80000071710820 */ /* 0x000fe20000400000 */
[----:B------:R-:W-:Y:S01]  /*c130*/  @P0 FMUL R114, R114, 0.25 ;  /* 0x3e80000072720820 */ /* 0x000fe20000400000 */
[----:B------:R-:W-:Y:S01]  /*c140*/  STS.128 [R132+0x800], R4 ;  /* 0x0008000484007388 */ /* 0x000fe20000000c00 */
[----:B------:R-:W-:Y:S01]  /*c150*/  @P0 FMUL R115, R115, 0.25 ;  /* 0x3e80000073730820 */ /* 0x000fe20000400000 */
[----:B------:R-:W-:Y:S01]  /*c160*/  @P0 FMUL R116, R116, 0.25 ;  /* 0x3e80000074740820 */ /* 0x000fe20000400000 */
[----:B------:R-:W-:Y:S01]  /*c170*/  @P0 FMUL R117, R117, 0.25 ;  /* 0x3e80000075750820 */ /* 0x000fe20000400000 */
[----:B------:R-:W-:Y:S01]  /*c180*/  STS.128 [R132+0xc00], R16 ;  /* 0x000c001084007388 */ /* 0x000fe20000000c00 */
[----:B------:R-:W-:Y:S01]  /*c190*/  @P0 FMUL R118, R118, 0.25 ;  /* 0x3e80000076760820 */ /* 0x000fe20000400000 */
[----:B------:R-:W-:Y:S01]  /*c1a0*/  @P0 FMUL R119, R119, 0.25 ;  /* 0x3e80000077770820 */ /* 0x000fe20000400000 */
[----:B------:R-:W-:Y:S01]  /*c1b0*/  @P0 FMUL R120, R120, 0.25 ;  /* 0x3e80000078780820 */ /* 0x000fe20000400000 */
[----:B------:R-:W-:Y:S01]  /*c1c0*/  BAR.SYNC.DEFER_BLOCKING 0x0 ;  /* 0x0000000000007b1d */ /* 0x000fe20000010000 */
[----:B0-----:R-:W-:-:S02]  /*c1d0*/  IMAD.SHL.U32 R28, R83, 0x2, RZ ;  /* 0x00000002531c7824 */ /* 0x001fc400078e00ff */
        /* <DEDUP_REMOVED lines=13> */
[----:B------:R-:W-:Y:S01]  /*c2b0*/  IMAD.HI R83, R83, 0x2, RZ ;  /* 0x0000000253537827 */ /* 0x000fe200078e02ff */
[----:B-1----:R-:W-:-:S03]  /*c2c0*/  IADD3 R41, P0, P2, R28, R98, R41 ;  /* 0x000000621c297210 */ /* 0x002fc60007a1e029 */
[C---:B------:R-:W-:Y:S01]  /*c2d0*/  FMUL R108, R134.reuse, R108 ;  /* 0x0000006c866c7220 */ /* 0x040fe20000400000 */
[----:B------:R-:W-:Y:S01]  /*c2e0*/  FMUL R73, R134, R112 ;  /* 0x0000007086497220 */ /* 0x000fe20000400000 */
[----:B------:R-:W-:Y:S02]  /*c2f0*/  IMAD R95, R40, 0x4, R81 ;  /* 0x00000004285f7824 */ /* 0x000fe400078e0251 */
[----:B------:R-:W-:Y:S01]  /*c300*/  @!P5 FMUL R116, R116, 16777216 ;  /* 0x4b8000007474d820 */ /* 0x000fe20000400000 */
[----:B------:R-:W-:Y:S01]  /*c310*/  @!P5 FMUL R120, R120, 16777216 ;  /* 0x4b8000007878d820 */ /* 0x000fe20000400000 */
[----:B------:R-:W-:Y:S01]  /*c320*/  IADD3.X R42, PT, PT, R83, R99, R42, P0, P2 ;  /* 0x00000063532a7210 */ /* 0x000fe200007e442a */
[----:B------:R-:W-:Y:S01]  /*c330*/  IMAD R83, R40, 0x4, R95 ;  /* 0x0000000428537824 */ /* 0x000fe200078e025f */
[----:B------:R-:W0:Y:S01]  /*c340*/  LDS.128 R56, [R44] ;  /* 0x000000002c387984 */ /* 0x000e220000000c00 */
[----:B------:R-:W-:Y:S01]  /*c350*/  @!P5 FMUL R100, R100, 16777216 ;  /* 0x4b8000006464d820 */ /* 0x000fe20000400000 */
[----:B------:R-:W-:Y:S01]  /*c360*/  @!P5 FMUL R104, R104, 16777216 ;  /* 0x4b8000006868d820 */ /* 0x000fe20000400000 */
[C---:B------:R-:W-:Y:S01]  /*c370*/  FMUL R116, R134.reuse, R116 ;  /* 0x0000007486747220 */ /* 0x040fe20000400000 */
[----:B------:R-:W-:Y:S01]  /*c380*/  LDS.128 R28, [R44+0x1000] ;  /* 0x001000002c1c7984 */ /* 0x000fe20000000c00 */
[----:B------:R-:W-:Y:S01]  /*c390*/  FMUL R75, R134, R120 ;  /* 0x00000078864b7220 */ /* 0x000fe20000400000 */
[----:B------:R-:W-:Y:S01]  /*c3a0*/  F2FP.F16.F32.PACK_AB R61, R73, R108 ;  /* 0x0000006c493d723e */ /* 0x000fe200000000ff */
[----:B------:R-:W-:Y:S01]  /*c3b0*/  @!P5 FMUL R102, R102, 16777216 ;  /* 0x4b8000006666d820 */ /* 0x000fe20000400000 */
[----:B------:R-:W-:Y:S01]  /*c3c0*/  LDS.128 R16, [R44+0x2000] ;  /* 0x002000002c107984 */ /* 0x000fe20000000c00 */
[----:B------:R-:W-:Y:S01]  /*c3d0*/  @!P5 FMUL R106, R106, 16777216 ;  /* 0x4b8000006a6ad820 */ /* 0x000fe20000400000 */
[----:B------:R-:W-:-:S02]  /*c3e0*/  IMAD R73, R40, 0x4, R83 ;  /* 0x0000000428497824 */ /* 0x000fc400078e0253 */
[C---:B------:R-:W-:Y:S01]  /*c3f0*/  FMUL R100, R134.reuse, R100 ;  /* 0x0000006486647220 */ /* 0x040fe20000400000 */
[----:B------:R-:W-:Y:S01]  /*c400*/  LDS.128 R4, [R44+0x3000] ;  /* 0x003000002c047984 */ /* 0x000fe20000000c00 */
[----:B------:R-:W-:Y:S01]  /*c410*/  FMUL R65, R134, R104 ;  /* 0x0000006886417220 */ /* 0x000fe20000400000 */
[----:B------:R-:W-:Y:S01]  /*c420*/  @!P5 FMUL R110, R110, 16777216 ;  /* 0x4b8000006e6ed820 */ /* 0x000fe20000400000 */
[----:B------:R-:W-:Y:S01]  /*c430*/  @!P5 FMUL R114, R114, 16777216 ;  /* 0x4b8000007272d820 */ /* 0x000fe20000400000 */
[C---:B------:R-:W-:Y:S01]  /*c440*/  FMUL R102, R134.reuse, R102 ;  /* 0x0000006686667220 */ /* 0x040fe20000400000 */
[----:B------:R-:W-:Y:S01]  /*c450*/  FMUL R43, R134, R106 ;  /* 0x0000006a862b7220 */ /* 0x000fe20000400000 */
[----:B------:R-:W-:Y:S01]  /*c460*/  F2FP.F16.F32.PACK_AB R62, R75, R116 ;  /* 0x000000744b3e723e */ /* 0x000fe200000000ff */
[----:B------:R-:W-:Y:S01]  /*c470*/  @!P5 FMUL R124, R124, 16777216 ;  /* 0x4b8000007c7cd820 */ /* 0x000fe20000400000 */
[----:B------:R-:W-:Y:S01]  /*c480*/  LEA R75, R40, R73, 0x2 ;  /* 0x00000049284b7211 */ /* 0x000fe200078e10ff */
        /* <DEDUP_REMOVED lines=9> */
[----:B------:R-:W-:Y:S01]  /*c520*/  FMUL R45, R134, R114 ;  /* 0x00000072862d7220 */ /* 0x000fe20000400000 */
[----:B------:R-:W-:Y:S01]  /*c530*/  F2FP.F16.F32.PACK_AB R60, R65, R100 ;  /* 0x00000064413c723e */ /* 0x000fe200000000ff */
        /* <DEDUP_REMOVED lines=13> */
[----:B------:R-:W-:Y:S01]  /*c610*/  F2FP.F16.F32.PACK_AB R100, R43, R102 ;  /* 0x000000662b64723e */ /* 0x000fe200000000ff */
[C---:B------:R-:W-:Y:S01]  /*c620*/  FMUL R124, R134.reuse, R124 ;  /* 0x0000007c867c7220 */ /* 0x040fe20000400000 */
[----:B------:R-:W-:Y:S01]  /*c630*/  FMUL R77, R134, R128 ;  /* 0x00000080864d7220 */ /* 0x000fe20000400000 */
        /* <DEDUP_REMOVED lines=23> */
[----:B------:R-:W-:Y:S01]  /*c7b0*/  F2FP.F16.F32.PACK_AB R63, R77, R124 ;  /* 0x0000007c4d3f723e */ /* 0x000fe200000000ff */
[----:B------:R-:W-:Y:S01]  /*c7c0*/  BAR.SYNC.DEFER_BLOCKING 0x0 ;  /* 0x0000000000007b1d */ /* 0x000fe20000010000 */
[----:B------:R-:W-:-:S02]  /*c7d0*/  F2FP.F16.F32.PACK_AB R124, R46, R103 ;  /* 0x000000672e7c723e */ /* 0x000fc400000000ff */
[----:B------:R-:W-:Y:S02]  /*c7e0*/  F2FP.F16.F32.PACK_AB R67, R82, R125 ;  /* 0x0000007d5243723e */ /* 0x000fe400000000ff */
[----:B------:R-:W-:Y:S01]  /*c7f0*/  F2FP.F16.F32.PACK_AB R103, R69, R126 ;  /* 0x0000007e4567723e */ /* 0x000fe200000000ff */
[----:B------:R-:W-:Y:S01]  /*c800*/  IMAD R69, R40, 0x4, R45 ;  /* 0x0000000428457824 */ /* 0x000fe200078e022d */
[----:B------:R-:W-:Y:S02]  /*c810*/  F2FP.F16.F32.PACK_AB R64, R105, R64 ;  /* 0x000000406940723e */ /* 0x000fe400000000ff */
[----:B------:R-:W-:Y:S01]  /*c820*/  F2FP.F16.F32.PACK_AB R65, R76, R109 ;  /* 0x0000006d4c41723e */ /* 0x000fe200000000ff */
[----:B------:R-:W-:Y:S01]  /*c830*/  IMAD R77, R40, 0x4, R69 ;  /* 0x00000004284d7824 */ /* 0x000fe200078e0245 */
[----:B------:R-:W-:Y:S02]  /*c840*/  F2FP.F16.F32.PACK_AB R66, R80, R117 ;  /* 0x000000755042723e */ /* 0x000fe400000000ff */
[----:B------:R-:W-:-:S02]  /*c850*/  F2FP.F16.F32.PACK_AB R125, R68, R111 ;  /* 0x0000006f447d723e */ /* 0x000fc400000000ff */
[----:B------:R-:W-:Y:S02]  /*c860*/  F2FP.F16.F32.PACK_AB R102, R47, R118 ;  /* 0x000000762f66723e */ /* 0x000fe400000000ff */
[----:B------:R-:W-:Y:S02]  /*c870*/  F2FP.F16.F32.PACK_AB R126, R72, R119 ;  /* 0x00000077487e723e */ /* 0x000fe400000000ff */
[----:B------:R-:W-:Y:S02]  /*c880*/  F2FP.F16.F32.PACK_AB R127, R74, R127 ;  /* 0x0000007f4a7f723e */ /* 0x000fe400000000ff */
[CC--:B------:R-:W-:Y:S01]  /*c890*/  LEA R46, P0, R85.reuse, R41.reuse, 0x1 ;  /* 0x00000029552e7211 */ /* 0x0c0fe200078008ff */
[----:B------:R1:W-:Y:S03]  /*c8a0*/  STS.128 [R132], R60 ;  /* 0x0000003c84007388 */ /* 0x0003e60000000c00 */
[----:B------:R-:W-:Y:S01]  /*c8b0*/  LEA.HI.X.SX32 R47, R85, R42, 0x1, P0 ;  /* 0x0000002a552f7211 */ /* 0x000fe200000f0eff */
[----:B------:R-:W-:Y:S01]  /*c8c0*/  IMAD R85, R40, 0x4, R77 ;  /* 0x0000000428557824 */ /* 0x000fe200078e024d */
[----:B------:R2:W-:Y:S04]  /*c8d0*/  STS.128 [R132+0x400], R64 ;  /* 0x0004004084007388 */ /* 0x0005e80000000c00 */
[----:B------:R3:W-:Y:S04]  /*c8e0*/  STS.128 [R132+0x800], R100 ;  /* 0x0008006484007388 */ /* 0x0007e80000000c00 */
[----:B------:R-:W-:Y:S01]  /*c8f0*/  STS.128 [R132+0xc00], R124 ;  /* 0x000c007c84007388 */ /* 0x000fe20000000c00 */
[----:B------:R-:W-:Y:S01]  /*c900*/  BAR.SYNC.DEFER_BLOCKING 0x0 ;  /* 0x0000000000007b1d */ /* 0x000fe20000010000 */
[----:B-1----:R-:W-:-:S02]  /*c910*/  LEA R60, P2, R89, R41, 0x1 ;  /* 0x00000029593c7211 */ /* 0x002fc400078408ff */
[-C--:B------:R-:W-:Y:S02]  /*c920*/  LEA R62, P0, R91, R41.reuse, 0x1 ;  /* 0x000000295b3e7211 */ /* 0x080fe400078008ff */
[-C--:B------:R-:W-:Y:S01]  /*c930*/  LEA.HI.X.SX32 R61, R89, R42.reuse, 0x1, P2 ;  /* 0x0000002a593d7211 */ /* 0x080fe200010f0eff */
[C---:B------:R-:W-:Y:S01]  /*c940*/  IMAD R89, R40.reuse, 0x4, R85 ;  /* 0x0000000428597824 */ /* 0x040fe200078e0255 */
[----:B------:R-:W-:Y:S02]  /*c950*/  LEA.HI.X.SX32 R63, R91, R42, 0x1, P0 ;  /* 0x0000002a5b3f7211 */ /* 0x000fe400000f0eff */
[----:B--2---:R-:W-:Y:S01]  /*c960*/  LEA R64, P0, R93, R41, 0x1 ;  /* 0x000000295d407211 */ /* 0x004fe200078008ff */
[----:B------:R-:W-:-:S03]  /*c970*/  IMAD R99, R40, 0x4, R89 ;  /* 0x0000000428637824 */ /* 0x000fc600078e0259 */
[----:B------:R-:W-:Y:S02]  /*c980*/  LEA.HI.X.SX32 R65, R93, R42, 0x1, P0 ;  /* 0x0000002a5d417211 */ /* 0x000fe400000f0eff */
[----:B------:R-:W-:Y:S02]  /*c990*/  LEA R91, R40, R99, 0x2 ;  /* 0x00000063285b7211 */ /* 0x000fe400078e10ff */
[----:B------:R-:W-:-:S03]  /*c9a0*/  LEA R66, P0, R97, R41, 0x1 ;  /* 0x0000002961427211 */ /* 0x000fc600078008ff */
[C---:B------:R-:W-:Y:S01]  /*c9b0*/  IMAD R93, R40.reuse, 0x4, R91 ;  /* 0x00000004285d7824 */ /* 0x040fe200078e025b */
[----:B------:R-:W-:Y:S01]  /*c9c0*/  LEA.HI.X.SX32 R67, R97, R42, 0x1, P0 ;  /* 0x0000002a61437211 */ /* 0x000fe200000f0eff */
[----:B----4-:R1:W-:Y:S02]  /*c9d0*/  STG.E.U16 desc[UR10][R46.64], R48 ;  /* 0x000000302e007986 */ /* 0x0103e4000c10150a */
[----:B---3--:R-:W-:-:S04]  /*c9e0*/  IMAD R101, R40, 0x4, R93 ;  /* 0x0000000428657824 */ /* 0x008fc800078e025d */
[----:B------:R-:W-:Y:S01]  /*c9f0*/  IMAD R97, R40, 0x4, R101 ;  /* 0x0000000428617824 */ /* 0x000fe200078e0265 */
[----:B-1----:R-:W-:Y:S02]  /*ca00*/  PRMT R47, R48, 0x7632, R47 ;  /* 0x00007632302f7816 */ /* 0x002fe4000000002f */
[----:B------:R-:W-:-:S03]  /*ca10*/  LEA R46, P0, R71, R41, 0x1 ;  /* 0x00000029472e7211 */ /* 0x000fc600078008ff */
[----:B------:R1:W-:Y:S04]  /*ca20*/  STG.E.U16 desc[UR10][R60.64], R47 ;  /* 0x0000002f3c007986 */ /* 0x0003e8000c10150a */
[----:B------:R2:W-:Y:S01]  /*ca30*/  STG.E.U16 desc[UR10][R62.64], R49 ;  /* 0x000000313e007986 */ /* 0x0005e2000c10150a */
[-C--:B-1----:R-:W-:Y:S01]  /*ca40*/  LEA.HI.X.SX32 R47, R71, R42.reuse, 0x1, P0 ;  /* 0x0000002a472f7211 */ /* 0x082fe200000f0eff */
[C---:B------:R-:W-:Y:S01]  /*ca50*/  IMAD R71, R40.reuse, 0x4, R97 ;  /* 0x0000000428477824 */ /* 0x040fe200078e0261 */
[----:B------:R-:W-:Y:S02]  /*ca60*/  PRMT R61, R49, 0x7632, R61 ;  /* 0x00007632313d7816 */ /* 0x000fe4000000003d */
[CC--:B------:R-:W-:Y:S01]  /*ca70*/  LEA R60, P0, R79.reuse, R41.reuse, 0x1 ;  /* 0x000000294f3c7211 */ /* 0x0c0fe200078008ff */
[----:B------:R-:W-:Y:S01]  /*ca80*/  IMAD R103, R40, 0x4, R71 ;  /* 0x0000000428677824 */ /* 0x000fe200078e0247 */
[----:B--2---:R-:W-:Y:S01]  /*ca90*/  PRMT R49, R50, 0x7632, R49 ;  /* 0x0000763232317816 */ /* 0x004fe20000000031 */
[----:B------:R1:W-:Y:S04]  /*caa0*/  STG.E.U16 desc[UR10][R64.64], R61 ;  /* 0x0000003d40007986 */ /* 0x0003e8000c10150a */
[----:B------:R-:W-:Y:S04]  /*cab0*/  STG.E.U16 desc[UR10][R66.64], R50 ;  /* 0x0000003242007986 */ /* 0x000fe8000c10150a */
[----:B------:R2:W-:Y:S01]  /*cac0*/  STG.E.U16 desc[UR10][R46.64], R49 ;  /* 0x000000312e007986 */ /* 0x0005e2000c10150a */
[----:B-1----:R-:W-:Y:S01]  /*cad0*/  LEA.HI.X.SX32 R61, R79, R42, 0x1, P0 ;  /* 0x0000002a4f3d7211 */ /* 0x002fe200000f0eff */
[----:B------:R-:W-:Y:S01]  /*cae0*/  IMAD R79, R40, 0x4, R103 ;  /* 0x00000004284f7824 */ /* 0x000fe200078e0267 */
[----:B------:R-:W-:-:S03]  /*caf0*/  LEA R48, P0, R87, R41, 0x1 ;  /* 0x0000002957307211 */ /* 0x000fc600078008ff */
[----:B------:R-:W-:Y:S01]  /*cb00*/  STG.E.U16 desc[UR10][R60.64], R51 ;  /* 0x000000333c007986 */ /* 0x000fe2000c10150a */
[-C--:B--2---:R-:W-:Y:S01]  /*cb10*/  LEA.HI.X.SX32 R49, R87, R42.reuse, 0x1, P0 ;  /* 0x0000002a57317211 */ /* 0x084fe200000f0eff */
[C---:B------:R-:W-:Y:S01]  /*cb20*/  IMAD R87, R40.reuse, 0x4, R79 ;  /* 0x0000000428577824 */ /* 0x040fe200078e024f */
[----:B------:R-:W-:Y:S02]  /*cb30*/  LEA R62, P0, R81, R41, 0x1 ;  /* 0x00000029513e7211 */ /* 0x000fe400078008ff */
[----:B------:R-:W-:Y:S02]  /*cb40*/  PRMT R47, R51, 0x7632, R47 ;  /* 0x00007632332f7816 */ /* 0x000fe4000000002f */
[C---:B------:R-:W-:Y:S02]  /*cb50*/  LEA R67, R40.reuse, R87, 0x2 ;  /* 0x0000005728437211 */ /* 0x040fe400078e10ff */
[----:B------:R-:W-:Y:S01]  /*cb60*/  LEA.HI.X.SX32 R63, R81, R42, 0x1, P0 ;  /* 0x0000002a513f7211 */ /* 0x000fe200000f0eff */
[----:B------:R1:W-:Y:S01]  /*cb70*/  STG.E.U16 desc[UR10][R48.64], R47 ;  /* 0x0000002f30007986 */ /* 0x0003e2000c10150a */
[----:B------:R-:W-:Y:S01]  /*cb80*/  LEA R64, P0, R95, R41, 0x1 ;  /* 0x000000295f407211 */ /* 0x000fe200078008ff */
[----:B------:R-:W-:-:S02]  /*cb90*/  IMAD R81, R40, 0x4, R67 ;  /* 0x0000000428517824 */ /* 0x000fc400078e0243 */
[----:B------:R-:W-:Y:S01]  /*cba0*/  STG.E.U16 desc[UR10][R62.64], R52 ;  /* 0x000000343e007986 */ /* 0x000fe2000c10150a */
[----:B------:R-:W-:Y:S01]  /*cbb0*/  LEA.HI.X.SX32 R65, R95, R42, 0x1, P0 ;  /* 0x0000002a5f417211 */ /* 0x000fe200000f0eff */
[----:B------:R-:W-:Y:S01]  /*cbc0*/  IMAD R95, R40, 0x4, R81 ;  /* 0x00000004285f7824 */ /* 0x000fe200078e0251 */
[----:B------:R-:W-:-:S03]  /*cbd0*/  LEA R46, P0, R83, R41, 0x1 ;  /* 0x00000029532e7211 */ /* 0x000fc600078008ff */
[C---:B------:R-:W-:Y:S01]  /*cbe0*/  IMAD R105, R40.reuse, 0x4, R95 ;  /* 0x0000000428697824 */ /* 0x040fe200078e025f */
[-C--:B-1----:R-:W-:Y:S02]  /*cbf0*/  LEA.HI.X.SX32 R47, R83, R42.reuse, 0x1, P0 ;  /* 0x0000002a532f7211 */ /* 0x082fe400000f0eff */
[CC--:B------:R-:W-:Y:S01]  /*cc00*/  LEA R50, P0, R73.reuse, R41.reuse, 0x1 ;  /* 0x0000002949327211 */ /* 0x0c0fe200078008ff */
[----:B------:R-:W-:Y:S01]  /*cc10*/  IMAD R83, R40, 0x4, R105 ;  /* 0x0000000428537824 */ /* 0x000fe200078e0269 */
[----:B------:R-:W-:Y:S02]  /*cc20*/  PRMT R49, R52, 0x7632, R49 ;  /* 0x0000763234317816 */ /* 0x000fe40000000031 */
[----:B------:R-:W-:Y:S01]  /*cc30*/  LEA.HI.X.SX32 R51, R73, R42, 0x1, P0 ;  /* 0x0000002a49337211 */ /* 0x000fe200000f0eff */
[C---:B------:R-:W-:Y:S01]  /*cc40*/  IMAD R73, R40.reuse, 0x4, R83 ;  /* 0x0000000428497824 */ /* 0x040fe200078e0253 */
[----:B------:R-:W-:Y:S01]  /*cc50*/  LEA R48, P0, R75, R41, 0x1 ;  /* 0x000000294b307211 */ /* 0x000fe200078008ff */
[----:B------:R1:W-:Y:S02]  /*cc60*/  STG.E.U16 desc[UR10][R64.64], R49 ;  /* 0x0000003140007986 */ /* 0x0003e4000c10150a */
[----:B------:R-:W-:-:S02]  /*cc70*/  IMAD R107, R40, 0x4, R73 ;  /* 0x00000004286b7824 */ /* 0x000fc400078e0249 */
[----:B------:R2:W-:Y:S01]  /*cc80*/  STG.E.U16 desc[UR10][R46.64], R53 ;  /* 0x000000352e007986 */ /* 0x0005e2000c10150a */
[-C--:B-1----:R-:W-:Y:S01]  /*cc90*/  LEA.HI.X.SX32 R49, R75, R42.reuse, 0x1, P0 ;  /* 0x0000002a4b317211 */ /* 0x082fe200000f0eff */
[C---:B------:R-:W-:Y:S01]  /*cca0*/  IMAD R75, R40.reuse, 0x4, R107 ;  /* 0x00000004284b7824 */ /* 0x040fe200078e026b */
[----:B------:R-:W-:Y:S02]  /*ccb0*/  LEA R60, P0, R43, R41, 0x1 ;  /* 0x000000292b3c7211 */ /* 0x000fe400078008ff */
[----:B--2---:R-:W-:Y:S02]  /*ccc0*/  PRMT R47, R53, 0x7632, R47 ;  /* 0x00007632352f7816 */ /* 0x004fe4000000002f */
[----:B------:R-:W-:Y:S02]  /*ccd0*/  LEA.HI.X.SX32 R61, R43, R42, 0x1, P0 ;  /* 0x0000002a2b3d7211 */ /* 0x000fe400000f0eff */
[----:B------:R-:W-:Y:S01]  /*cce0*/  LEA R43, R40, R75, 0x2 ;  /* 0x0000004b282b7211 */ /* 0x000fe200078e10ff */
[----:B------:R1:W-:Y:S01]  /*ccf0*/  STG.E.U16 desc[UR10][R50.64], R47 ;  /* 0x0000002f32007986 */ /* 0x0003e2000c10150a */
[----:B------:R-:W-:-:S02]  /*cd00*/  LEA R62, P0, R45, R41, 0x1 ;  /* 0x000000292d3e7211 */ /* 0x000fc400078008ff */
[-C--:B------:R-:W-:Y:S01]  /*cd10*/  LEA R230, P3, R43, R41.reuse, 0x1 ;  /* 0x000000292be67211 */ /* 0x080fe200078608ff */
[C---:B------:R-:W-:Y:S01]  /*cd20*/  IMAD R109, R40.reuse, 0x4, R43 ;  /* 0x00000004286d7824 */ /* 0x040fe200078e022b */
[-C--:B------:R-:W-:Y:S01]  /*cd30*/  LEA.HI.X.SX32 R63, R45, R42.reuse, 0x1, P0 ;  /* 0x0000002a2d3f7211 */ /* 0x080fe200000f0eff */
[----:B------:R2:W-:Y:S01]  /*cd40*/  STG.E.U16 desc[UR10][R48.64], R54 ;  /* 0x0000003630007986 */ /* 0x0005e2000c10150a */
[-C--:B------:R-:W-:Y:S01]  /*cd50*/  LEA R46, P0, R69, R41.reuse, 0x1 ;  /* 0x00000029452e7211 */ /* 0x080fe200078008ff */
[C---:B------:R-:W-:Y:S01]  /*cd60*/  IMAD R111, R40.reuse, 0x4, R109 ;  /* 0x00000004286f7824 */ /* 0x040fe200078e026d */
[----:B------:R-:W-:Y:S02]  /*cd70*/  PRMT R45, R55, 0x7632, R45 ;  /* 0x00007632372d7816 */ /* 0x000fe4000000002d */
[-C--:B------:R-:W-:Y:S02]  /*cd80*/  LEA.HI.X.SX32 R231, R43, R42.reuse, 0x1, P3 ;  /* 0x0000002a2be77211 */ /* 0x080fe400018f0eff */
[----:B-1----:R-:W-:Y:S01]  /*cd90*/  LEA.HI.X.SX32 R47, R69, R42, 0x1, P0 ;  /* 0x0000002a452f7211 */ /* 0x002fe200000f0eff */
[----:B------:R-:W-:Y:S01]  /*cda0*/  IMAD R69, R40, 0x4, R111 ;  /* 0x0000000428457824 */ /* 0x000fe200078e026f */
[----:B------:R-:W-:-:S03]  /*cdb0*/  LEA R52, P0, R77, R41, 0x1 ;  /* 0x000000294d347211 */ /* 0x000fc600078008ff */
[C---:B------:R-:W-:Y:S01]  /*cdc0*/  IMAD R113, R40.reuse, 0x4, R69 ;  /* 0x0000000428717824 */ /* 0x040fe200078e0245 */
[-C--:B------:R-:W-:Y:S02]  /*cdd0*/  LEA.HI.X.SX32 R53, R77, R42.reuse, 0x1, P0 ;  /* 0x0000002a4d357211 */ /* 0x080fe400000f0eff */
[CC--:B------:R-:W-:Y:S01]  /*cde0*/  LEA R64, P0, R85.reuse, R41.reuse, 0x1 ;  /* 0x0000002955407211 */ /* 0x0c0fe200078008ff */
[----:B------:R-:W-:Y:S01]  /*cdf0*/  IMAD R77, R40, 0x4, R113 ;  /* 0x00000004284d7824 */ /* 0x000fe200078e0271 */
[----:B--2---:R-:W-:Y:S02]  /*ce00*/  PRMT R49, R54, 0x7632, R49 ;  /* 0x0000763236317816 */ /* 0x004fe40000000031 */
[-C--:B------:R-:W-:Y:S01]  /*ce10*/  LEA.HI.X.SX32 R65, R85, R42.reuse, 0x1, P0 ;  /* 0x0000002a55417211 */ /* 0x080fe200000f0eff */
[----:B------:R-:W-:Y:S01]  /*ce20*/  IMAD R85, R40, 0x4, R77 ;  /* 0x0000000428557824 */ /* 0x000fe200078e024d */
[CC--:B------:R-:W-:Y:S01]  /*ce30*/  LEA R158, P3, R69.reuse, R41.reuse, 0x1 ;  /* 0x00000029459e7211 */ /* 0x0c0fe200078608ff */
[----:B------:R1:W-:Y:S03]  /*ce40*/  STG.E.U16 desc[UR10][R60.64], R49 ;  /* 0x000000313c007986 */ /* 0x0003e6000c10150a */
[----:B------:R-:W-:Y:S01]  /*ce50*/  LEA.HI.X.SX32 R159, R69, R42, 0x1, P3 ;  /* 0x0000002a459f7211 */ /* 0x000fe200018f0eff */
[----:B------:R2:W-:Y:S01]  /*ce60*/  STG.E.U16 desc[UR10][R62.64], R55 ;  /* 0x000000373e007986 */ /* 0x0005e2000c10150a */
[----:B------:R-:W-:-:S03]  /*ce70*/  LEA R164, P3, R85, R41, 0x1 ;  /* 0x0000002955a47211 */ /* 0x000fc600078608ff */
[----:B------:R3:W-:Y:S01]  /*ce80*/  STG.E.U16 desc[UR10][R46.64], R45 ;  /* 0x0000002d2e007986 */ /* 0x0007e2000c10150a */
[----:B------:R-:W-:Y:S02]  /*ce90*/  LEA.HI.X.SX32 R165, R85, R42, 0x1, P3 ;  /* 0x0000002a55a57211 */ /* 0x000fe400018f0eff */
[----:B-1----:R-:W-:Y:S01]  /*cea0*/  LEA R60, P0, R89, R41, 0x1 ;  /* 0x00000029593c7211 */ /* 0x002fe200078008ff */
[----:B0-----:R-:W-:Y:S01]  /*ceb0*/  STG.E.U16 desc[UR10][R52.64], R56 ;  /* 0x0000003834007986 */ /* 0x001fe2000c10150a */
[----:B--2---:R-:W-:-:S03]  /*cec0*/  LEA R63, R40, R85, 0x2 ;  /* 0x00000055283f7211 */ /* 0x004fc600078e10ff */
[----:B------:R-:W0:Y:S01]  /*ced0*/  LDS.128 R48, [R44] ;  /* 0x000000002c307984 */ /* 0x000e220000000c00 */
[-C--:B------:R-:W-:Y:S02]  /*cee0*/  LEA.HI.X.SX32 R61, R89, R42.reuse, 0x1, P0 ;  /* 0x0000002a593d7211 */ /* 0x080fe400000f0eff */
[CC--:B------:R-:W-:Y:S01]  /*cef0*/  LEA R54, P0, R99.reuse, R41.reuse, 0x1 ;  /* 0x0000002963367211 */ /* 0x0c0fe200078008ff */
[----:B------:R-:W-:Y:S01]  /*cf00*/  IMAD R89, R40, 0x4, R63 ;  /* 0x0000000428597824 */ /* 0x000fe200078e023f */
[----:B---3--:R-:W-:Y:S02]  /*cf10*/  PRMT R47, R56, 0x7632, R47 ;  /* 0x00007632382f7816 */ /* 0x008fe4000000002f */
[-C--:B------:R-:W-:Y:S01]  /*cf20*/  LEA.HI.X.SX32 R55, R99, R42.reuse, 0x1, P0 ;  /* 0x0000002a63377211 */ /* 0x080fe200000f0eff */
[C---:B------:R-:W-:Y:S01]  /*cf30*/  IMAD R115, R40.reuse, 0x4, R89 ;  /* 0x0000000428737824 */ /* 0x040fe200078e0259 */
[-C--:B------:R-:W-:Y:S01]  /*cf40*/  LEA R46, P0, R91, R41.reuse, 0x1 ;  /* 0x000000295b2e7211 */ /* 0x080fe200078008ff */
[----:B------:R1:W-:Y:S01]  /*cf50*/  STG.E.U16 desc[UR10][R64.64], R47 ;  /* 0x0000002f40007986 */ /* 0x0003e2000c10150a */
[----:B------:R-:W-:Y:S01]  /*cf60*/  PRMT R45, R57, 0x7632, R45 ;  /* 0x00007632392d7816 */ /* 0x000fe2000000002d */
[C---:B------:R-:W-:Y:S01]  /*cf70*/  IMAD R99, R40.reuse, 0x4, R115 ;  /* 0x0000000428637824 */ /* 0x040fe200078e0273 */
[C---:B------:R-:W-:Y:S01]  /*cf80*/  LEA R170, P3, R115.reuse, R41, 0x1 ;  /* 0x0000002973aa7211 */ /* 0x040fe200078608ff */
[----:B------:R2:W-:Y:S03]  /*cf90*/  STG.E.U16 desc[UR10][R60.64], R57 ;  /* 0x000000393c007986 */ /* 0x0005e6000c10150a */
[-C--:B------:R-:W-:Y:S01]  /*cfa0*/  LEA.HI.X.SX32 R171, R115, R42.reuse, 0x1, P3 ;  /* 0x0000002a73ab7211 */ /* 0x080fe200018f0eff */
[----:B------:R3:W-:Y:S01]  /*cfb0*/  STG.E.U16 desc[UR10][R54.64], R45 ;  /* 0x0000002d36007986 */ /* 0x0007e2000c10150a */
[----:B-1----:R-:W-:Y:S01]  /*cfc0*/  IMAD R65, R40, 0x4, R99 ;  /* 0x0000000428417824 */ /* 0x002fe200078e0263 */
[----:B------:R-:W-:-:S02]  /*cfd0*/  LEA.HI.X.SX32 R47, R91, R42, 0x1, P0 ;  /* 0x0000002a5b2f7211 */ /* 0x000fc400000f0eff */
[-C--:B------:R-:W-:Y:S01]  /*cfe0*/  LEA R52, P0, R93, R41.reuse, 0x1 ;  /* 0x000000295d347211 */ /* 0x080fe200078008ff */
[C---:B------:R-:W-:Y:S01]  /*cff0*/  IMAD R91, R40.reuse, 0x4, R65 ;  /* 0x00000004285b7824 */ /* 0x040fe200078e0241 */
[-C--:B--2---:R-:W-:Y:S01]  /*d000*/  LEA R60, P2, R97, R41.reuse, 0x1 ;  /* 0x00000029613c7211 */ /* 0x084fe200078408ff */
[----:B------:R-:W-:Y:S01]  /*d010*/  STG.E.U16 desc[UR10][R46.64], R58 ;  /* 0x0000003a2e007986 */ /* 0x000fe2000c10150a */
[----:B------:R-:W-:Y:S01]  /*d020*/  LEA.HI.X.SX32 R53, R93, R42, 0x1, P0 ;  /* 0x0000002a5d357211 */ /* 0x000fe200000f0eff */
[----:B------:R-:W-:Y:S01]  /*d030*/  IMAD R93, R40, 0x4, R91 ;  /* 0x00000004285d7824 */ /* 0x000fe200078e025b */
[----:B------:R-:W-:Y:S02]  /*d040*/  LEA R56, P0, R101, R41, 0x1 ;  /* 0x0000002965387211 */ /* 0x000fe400078008ff */
[----:B---3--:R-:W-:Y:S02]  /*d050*/  PRMT R55, R58, 0x7632, R55 ;  /* 0x000076323a377816 */ /* 0x008fe40000000037 */
[----:B------:R-:W-:-:S02]  /*d060*/  LEA R117, R40, R93, 0x2 ;  /* 0x0000005d28757211 */ /* 0x000fc400078e10ff */
[-C--:B------:R-:W-:Y:S01]  /*d070*/  LEA.HI.X.SX32 R57, R101, R42.reuse, 0x1, P0 ;  /* 0x0000002a65397211 */ /* 0x080fe200000f0eff */
[----:B------:R1:W-:Y:S01]  /*d080*/  STG.E.U16 desc[UR10][R52.64], R55 ;  /* 0x0000003734007986 */ /* 0x0003e2000c10150a */
[----:B------:R-:W-:Y:S01]  /*d090*/  LEA.HI.X.SX32 R61, R97, R42, 0x1, P2 ;  /* 0x0000002a613d7211 */ /* 0x000fe200010f0eff */
[C---:B------:R-:W-:Y:S01]  /*d0a0*/  IMAD R101, R40.reuse, 0x4, R117 ;  /* 0x0000000428657824 */ /* 0x040fe200078e0275 */
[-C--:B------:R-:W-:Y:S01]  /*d0b0*/  LEA R54, P0, R71, R41.reuse, 0x1 ;  /* 0x0000002947367211 */ /* 0x080fe200078008ff */
[----:B------:R-:W-:Y:S01]  /*d0c0*/  STG.E.U16 desc[UR10][R56.64], R59 ;  /* 0x0000003b38007986 */ /* 0x000fe2000c10150a */
[----:B------:R-:W-:Y:S01]  /*d0d0*/  PRMT R45, R59, 0x7632, R45 ;  /* 0x000076323b2d7816 */ /* 0x000fe2000000002d */
[----:B------:R-:W-:Y:S01]  /*d0e0*/  IMAD R97, R40, 0x4, R101 ;  /* 0x0000000428617824 */ /* 0x000fe200078e0265 */
[----:B------:R-:W-:-:S03]  /*d0f0*/  LEA R176, P3, R91, R41, 0x1 ;  /* 0x000000295bb07211 */ /* 0x000fc600078608ff */
[----:B------:R2:W-:Y:S01]  /*d100*/  STG.E.U16 desc[UR10][R60.64], R45 ;  /* 0x0000002d3c007986 */ /* 0x0005e2000c10150a */
[-C--:B------:R-:W-:Y:S02]  /*d110*/  LEA.HI.X.SX32 R177, R91, R42.reuse, 0x1, P3 ;  /* 0x0000002a5bb17211 */ /* 0x080fe400018f0eff */
[-C--:B-1----:R-:W-:Y:S01]  /*d120*/  LEA.HI.X.SX32 R55, R71, R42.reuse, 0x1, P0 ;  /* 0x0000002a47377211 */ /* 0x082fe200000f0eff */
[C---:B------:R-:W-:Y:S01]  /*d130*/  IMAD R71, R40.reuse, 0x4, R97 ;  /* 0x0000000428477824 */ /* 0x040fe200078e0261 */
[-C--:B------:R-:W-:Y:S02]  /*d140*/  LEA R46, P0, R103, R41.reuse, 0x1 ;  /* 0x00000029672e7211 */ /* 0x080fe400078008ff */
[-C--:B------:R-:W-:Y:S01]  /*d150*/  LEA R182, P3, R101, R41.reuse, 0x1 ;  /* 0x0000002965b67211 */ /* 0x080fe200078608ff */
[C---:B------:R-:W-:Y:S01]  /*d160*/  IMAD R119, R40.reuse, 0x4, R71 ;  /* 0x0000000428777824 */ /* 0x040fe200078e0247 */
[----:B------:R-:W-:Y:S01]  /*d170*/  LEA.HI.X.SX32 R47, R103, R42, 0x1, P0 ;  /* 0x0000002a672f7211 */ /* 0x000fe200000f0eff */
[----:B0-----:R0:W-:Y:S01]  /*d180*/  STG.E.U16 desc[UR10][R54.64], R48 ;  /* 0x0000003036007986 */ /* 0x0011e2000c10150a */
[----:B------:R-:W-:Y:S01]  /*d190*/  LEA R52, P0, R79, R41, 0x1 ;  /* 0x000000294f347211 */ /* 0x000fe200078008ff */
[----:B------:R-:W-:Y:S01]  /*d1a0*/  IMAD R103, R40, 0x4, R119 ;  /* 0x0000000428677824 */ /* 0x000fe200078e0277 */
[----:B--2---:R-:W-:-:S02]  /*d1b0*/  PRMT R45, R49, 0x7632, R45 ;  /* 0x00007632312d7816 */ /* 0x004fc4000000002d */
[-C--:B------:R-:W-:Y:S01]  /*d1c0*/  LEA.HI.X.SX32 R53, R79, R42.reuse, 0x1, P0 ;  /* 0x0000002a4f357211 */ /* 0x080fe200000f0eff */
[C---:B------:R-:W-:Y:S01]  /*d1d0*/  IMAD R79, R40.reuse, 0x4, R103 ;  /* 0x00000004284f7824 */ /* 0x040fe200078e0267 */
[----:B------:R-:W-:Y:S02]  /*d1e0*/  LEA R56, P0, R87, R41, 0x1 ;  /* 0x0000002957387211 */ /* 0x000fe400078008ff */
[-C--:B------:R-:W-:Y:S02]  /*d1f0*/  LEA.HI.X.SX32 R183, R101, R42.reuse, 0x1, P3 ;  /* 0x0000002a65b77211 */ /* 0x080fe400018f0eff */
[C---:B------:R-:W-:Y:S02]  /*d200*/  LEA R61, R40.reuse, R79, 0x2 ;  /* 0x0000004f283d7211 */ /* 0x040fe400078e10ff */
[----:B------:R-:W-:Y:S02]  /*d210*/  LEA.HI.X.SX32 R57, R87, R42, 0x1, P0 ;  /* 0x0000002a57397211 */ /* 0x000fe400000f0eff */
[----:B------:R-:W-:Y:S01]  /*d220*/  LEA R58, P0, R67, R41, 0x1 ;  /* 0x00000029433a7211 */ /* 0x000fe200078008ff */
[----:B------:R-:W-:Y:S01]  /*d230*/  IMAD R87, R40, 0x4, R61 ;  /* 0x0000000428577824 */ /* 0x000fe200078e023d */
[----:B0-----:R-:W-:-:S02]  /*d240*/  PRMT R55, R48, 0x7632, R55 ;  /* 0x0000763230377816 */ /* 0x001fc40000000037 */
[-C--:B------:R-:W-:Y:S01]  /*d250*/  LEA.HI.X.SX32 R59, R67, R42.reuse, 0x1, P0 ;  /* 0x0000002a433b7211 */ /* 0x080fe200000f0eff */
[C---:B------:R-:W-:Y:S01]  /*d260*/  IMAD R67, R40.reuse, 0x4, R87 ;  /* 0x0000000428437824 */ /* 0x040fe200078e0257 */
[-C--:B------:R-:W-:Y:S01]  /*d270*/  LEA R54, P0, R81, R41.reuse, 0x1 ;  /* 0x0000002951367211 */ /* 0x080fe200078008ff */
[----:B------:R0:W-:Y:S01]  /*d280*/  STG.E.U16 desc[UR10][R46.64], R55 ;  /* 0x000000372e007986 */ /* 0x0001e2000c10150a */
[-C--:B------:R-:W-:Y:S01]  /*d290*/  LEA R48, P2, R105, R41.reuse, 0x1 ;  /* 0x0000002969307211 */ /* 0x080fe200078408ff */
[----:B------:R-:W-:Y:S01]  /*d2a0*/  IMAD R121, R40, 0x4, R67 ;  /* 0x0000000428797824 */ /* 0x000fe200078e0243 */
[CC--:B------:R-:W-:Y:S01]  /*d2b0*/  LEA R188, P3, R119.reuse, R41.reuse, 0x1 ;  /* 0x0000002977bc7211 */ /* 0x0c0fe200078608ff */
[----:B------:R1:W-:Y:S03]  /*d2c0*/  STG.E.U16 desc[UR10][R52.64], R49 ;  /* 0x0000003134007986 */ /* 0x0003e6000c10150a */
[----:B------:R-:W-:Y:S01]  /*d2d0*/  LEA.HI.X.SX32 R189, R119, R42, 0x1, P3 ;  /* 0x0000002a77bd7211 */ /* 0x000fe200018f0eff */
[----:B------:R2:W-:Y:S01]  /*d2e0*/  STG.E.U16 desc[UR10][R56.64], R45 ;  /* 0x0000002d38007986 */ /* 0x0005e2000c10150a */
[----:B------:R-:W-:-:S02]  /*d2f0*/  LEA R194, P3, R61, R41, 0x1 ;  /* 0x000000293dc27211 */ /* 0x000fc400078608ff */
[-C--:B0-----:R-:W-:Y:S01]  /*d300*/  LEA.HI.X.SX32 R55, R81, R42.reuse, 0x1, P0 ;  /* 0x0000002a51377211 */ /* 0x081fe200000f0eff */
[----:B------:R-:W-:Y:S01]  /*d310*/  IMAD R81, R40, 0x4, R121 ;  /* 0x0000000428517824 */ /* 0x000fe200078e0279 */
[----:B------:R-:W-:Y:S01]  /*d320*/  PRMT R47, R50, 0x7632, R47 ;  /* 0x00007632322f7816 */ /* 0x000fe2000000002f */
[----:B------:R0:W-:Y:S01]  /*d330*/  STG.E.U16 desc[UR10][R58.64], R50 ;  /* 0x000000323a007986 */ /* 0x0001e2000c10150a */
[-C--:B------:R-:W-:Y:S01]  /*d340*/  LEA R46, P0, R95, R41.reuse, 0x1 ;  /* 0x000000295f2e7211 */ /* 0x080fe200078008ff */
[C---:B------:R-:W-:Y:S01]  /*d350*/  IMAD R123, R40.reuse, 0x4, R81 ;  /* 0x00000004287b7824 */ /* 0x040fe200078e0251 */
[----:B-1----:R-:W-:Y:S01]  /*d360*/  LEA.HI.X.SX32 R49, R105, R42, 0x1, P2 ;  /* 0x0000002a69317211 */ /* 0x002fe200010f0eff */
[----:B------:R1:W-:Y:S01]  /*d370*/  STG.E.U16 desc[UR10][R54.64], R47 ;  /* 0x0000002f36007986 */ /* 0x0003e2000c10150a */
[----:B--2---:R-:W-:Y:S01]  /*d380*/  PRMT R56, R51, 0x7632, R56 ;  /* 0x0000763233387816 */ /* 0x004fe20000000038 */
[----:B------:R-:W-:Y:S01]  /*d390*/  IMAD R57, R40, 0x4, R123 ;  /* 0x0000000428397824 */ /* 0x000fe200078e027b */
[----:B------:R-:W-:-:S02]  /*d3a0*/  LEA R228, P2, R75, R41, 0x1 ;  /* 0x000000294be47211 */ /* 0x000fc400078408ff */
[-C--:B------:R-:W-:Y:S02]  /*d3b0*/  LEA.HI.X.SX32 R195, R61, R42.reuse, 0x1, P3 ;  /* 0x0000002a3dc37211 */ /* 0x080fe400018f0eff */
[-C--:B------:R-:W-:Y:S02]  /*d3c0*/  LEA.HI.X.SX32 R229, R75, R42.reuse, 0x1, P2 ;  /* 0x0000002a4be57211 */ /* 0x080fe400010f0eff */
[C---:B0-----:R-:W-:Y:S02]  /*d3d0*/  LEA R59, R40.reuse, R57, 0x2 ;  /* 0x00000039283b7211 */ /* 0x041fe400078e10ff */
[-C--:B------:R-:W-:Y:S02]  /*d3e0*/  LEA R234, P2, R111, R41.reuse, 0x1 ;  /* 0x000000296fea7211 */ /* 0x080fe400078408ff */
[----:B-1----:R-:W-:Y:S01]  /*d3f0*/  LEA.HI.X.SX32 R47, R95, R42, 0x1, P0 ;  /* 0x0000002a5f2f7211 */ /* 0x002fe200000f0eff */
[----:B------:R-:W-:Y:S01]  /*d400*/  IMAD R55, R40, 0x4, R59 ;  /* 0x0000000428377824 */ /* 0x000fe200078e023b */
[----:B------:R-:W-:-:S02]  /*d410*/  LEA R52, P0, R83, R41, 0x1 ;  /* 0x0000002953347211 */ /* 0x000fc400078008ff */
[-C--:B------:R-:W-:Y:S01]  /*d420*/  LEA.HI.X.SX32 R235, R111, R42.reuse, 0x1, P2 ;  /* 0x0000002a6feb7211 */ /* 0x080fe200010f0eff */
[----:B------:R0:W-:Y:S01]  /*d430*/  STG.E.U16 desc[UR10][R46.64], R51 ;  /* 0x000000332e007986 */ /* 0x0001e2000c10150a */
[-C--:B------:R-:W-:Y:S01]  /*d440*/  LEA.HI.X.SX32 R53, R83, R42.reuse, 0x1, P0 ;  /* 0x0000002a53357211 */ /* 0x080fe200000f0eff */
[C---:B------:R-:W-:Y:S01]  /*d450*/  IMAD R83, R40.reuse, 0x4, R55 ;  /* 0x0000000428537824 */ /* 0x040fe200078e0237 */
[-C--:B------:R-:W-:Y:S01]  /*d460*/  LEA R224, P0, R73, R41.reuse, 0x1 ;  /* 0x0000002949e07211 */ /* 0x080fe200078008ff */
[----:B------:R1:W-:Y:S01]  /*d470*/  STG.E.U16 desc[UR10][R48.64], R56 ;  /* 0x0000003830007986 */ /* 0x0003e2000c10150a */
[-C--:B------:R-:W-:Y:S02]  /*d480*/  LEA R162, P2, R77, R41.reuse, 0x1 ;  /* 0x000000294da27211 */ /* 0x080fe400078408ff */
[-C--:B------:R-:W-:Y:S01]  /*d490*/  LEA.HI.X.SX32 R225, R73, R42.reuse, 0x1, P0 ;  /* 0x0000002a49e17211 */ /* 0x080fe200000f0eff */
[C---:B------:R-:W-:Y:S01]  /*d4a0*/  IMAD R73, R40.reuse, 0x4, R83 ;  /* 0x0000000428497824 */ /* 0x040fe200078e0253 */
[----:B------:R-:W-:Y:S01]  /*d4b0*/  LEA R226, P0, R107, R41, 0x1 ;  /* 0x000000296be27211 */ /* 0x000fe200078008ff */
[----:B------:R2:W-:Y:S01]  /*d4c0*/  STG.E.U16 desc[UR10][R52.64], R36 ;  /* 0x0000002434007986 */ /* 0x0005e2000c10150a */
[-C--:B------:R-:W-:Y:S01]  /*d4d0*/  LEA.HI.X.SX32 R163, R77, R42.reuse, 0x1, P2 ;  /* 0x0000002a4da37211 */ /* 0x080fe200010f0eff */
[----:B0-----:R-:W-:Y:S01]  /*d4e0*/  IMAD R47, R40, 0x4, R73 ;  /* 0x00000004282f7824 */ /* 0x001fe200078e0249 */
[----:B------:R-:W-:-:S02]  /*d4f0*/  LEA.HI.X.SX32 R227, R107, R42, 0x1, P0 ;  /* 0x0000002a6be37211 */ /* 0x000fc400000f0eff */
[-C--:B------:R-:W-:Y:S01]  /*d500*/  LEA R232, P0, R109, R41.reuse, 0x1 ;  /* 0x000000296de87211 */ /* 0x080fe200078008ff */
[C---:B------:R-:W-:Y:S01]  /*d510*/  IMAD R43, R40.reuse, 0x4, R47 ;  /* 0x00000004282b7824 */ /* 0x040fe200078e022f */
[-C--:B------:R-:W-:Y:S02]  /*d520*/  LEA R168, P2, R89, R41.reuse, 0x1 ;  /* 0x0000002959a87211 */ /* 0x080fe400078408ff */
[-C--:B------:R-:W-:Y:S01]  /*d530*/  LEA.HI.X.SX32 R233, R109, R42.reuse, 0x1, P0 ;  /* 0x0000002a6de97211 */ /* 0x080fe200000f0eff */
[C---:B-1----:R-:W-:Y:S01]  /*d540*/  IMAD R49, R40.reuse, 0x4, R43 ;  /* 0x0000000428317824 */ /* 0x042fe200078e022b */
[----:B------:R-:W-:Y:S02]  /*d550*/  LEA R160, P0, R113, R41, 0x1 ;  /* 0x0000002971a07211 */ /* 0x000fe400078008ff */
[----:B------:R-:W-:Y:S02]  /*d560*/  LEA.HI.X.SX32 R169, R89, R42, 0x1, P2 ;  /* 0x0000002a59a97211 */ /* 0x000fe400010f0eff */
[----:B------:R-:W-:-:S02]  /*d570*/  LEA R51, R40, R49, 0x2 ;  /* 0x0000003128337211 */ /* 0x000fc400078e10ff */
[-C--:B------:R-:W-:Y:S02]  /*d580*/  LEA.HI.X.SX32 R161, R113, R42.reuse, 0x1, P0 ;  /* 0x0000002a71a17211 */ /* 0x080fe400000f0eff */
[-C--:B------:R-:W-:Y:S01]  /*d590*/  LEA R166, P0, R63, R41.reuse, 0x1 ;  /* 0x000000293fa67211 */ /* 0x080fe200078008ff */
[C---:B--2---:R-:W-:Y:S01]  /*d5a0*/  IMAD R53, R40.reuse, 0x4, R51 ;  /* 0x0000000428357824 */ /* 0x044fe200078e0233 */
[-C--:B------:R-:W-:Y:S02]  /*d5b0*/  LEA R174, P2, R65, R41.reuse, 0x1 ;  /* 0x0000002941ae7211 */ /* 0x080fe400078408ff */
[-C--:B------:R-:W-:Y:S01]  /*d5c0*/  LEA.HI.X.SX32 R167, R63, R42.reuse, 0x1, P0 ;  /* 0x0000002a3fa77211 */ /* 0x080fe200000f0eff */
[C---:B------:R-:W-:Y:S01]  /*d5d0*/  IMAD R69, R40.reuse, 0x4, R53 ;  /* 0x0000000428457824 */ /* 0x040fe200078e0235 */
[----:B------:R-:W-:Y:S02]  /*d5e0*/  LEA.HI.X.SX32 R175, R65, R42, 0x1, P2 ;  /* 0x0000002a41af7211 */ /* 0x000fe400010f0eff */
[-C--:B------:R-:W-:Y:S01]  /*d5f0*/  LEA R180, P2, R117, R41.reuse, 0x1 ;  /* 0x0000002975b47211 */ /* 0x080fe200078408ff */
[----:B------:R-:W-:Y:S01]  /*d600*/  IMAD R75, R40, 0x4, R69 ;  /* 0x00000004284b7824 */ /* 0x000fe200078e0245 */
[----:B------:R-:W-:-:S02]  /*d610*/  LEA R172, P0, R99, R41, 0x1 ;  /* 0x0000002963ac7211 */ /* 0x000fc400078008ff */
[-C--:B------:R-:W-:Y:S01]  /*d620*/  LEA.HI.X.SX32 R181, R117, R42.reuse, 0x1, P2 ;  /* 0x0000002a75b57211 */ /* 0x080fe200010f0eff */
[C---:B------:R-:W-:Y:S01]  /*d630*/  IMAD R63, R40.reuse, 0x4, R75 ;  /* 0x00000004283f7824 */ /* 0x040fe200078e024b */
[-C--:B------:R-:W-:Y:S02]  /*d640*/  LEA R186, P2, R71, R41.reuse, 0x1 ;  /* 0x0000002947ba7211 */ /* 0x080fe400078408ff */
[-C--:B------:R-:W-:Y:S01]  /*d650*/  LEA.HI.X.SX32 R173, R99, R42.reuse, 0x1, P0 ;  /* 0x0000002a63ad7211 */ /* 0x080fe200000f0eff */
[C---:B------:R-:W-:Y:S01]  /*d660*/  IMAD R77, R40.reuse, 0x4, R63 ;  /* 0x00000004284d7824 */ /* 0x040fe200078e023f */
[----:B------:R-:W-:Y:S02]  /*d670*/  LEA R178, P0, R93, R41, 0x1 ;  /* 0x000000295db27211 */ /* 0x000fe400078008ff */
[-C--:B------:R-:W-:Y:S01]  /*d680*/  LEA.HI.X.SX32 R187, R71, R42.reuse, 0x1, P2 ;  /* 0x0000002a47bb7211 */ /* 0x080fe200010f0eff */
[----:B------:R-:W-:Y:S01]  /*d690*/  IMAD R65, R40, 0x4, R77 ;  /* 0x0000000428417824 */ /* 0x000fe200078e024d */
[----:B------:R-:W-:-:S02]  /*d6a0*/  LEA.HI.X.SX32 R179, R93, R42, 0x1, P0 ;  /* 0x0000002a5db37211 */ /* 0x000fc400000f0eff */
[----:B------:R-:W-:Y:S02]  /*d6b0*/  LEA R184, P0, R97, R41, 0x1 ;  /* 0x0000002961b87211 */ /* 0x000fe400078008ff */
[C---:B------:R-:W-:Y:S02]  /*d6c0*/  LEA R85, R40.reuse, R65, 0x2 ;  /* 0x0000004128557211 */ /* 0x040fe400078e10ff */
[-C--:B------:R-:W-:Y:S02]  /*d6d0*/  LEA R192, P2, R79, R41.reuse, 0x1 ;  /* 0x000000294fc07211 */ /* 0x080fe400078408ff */
[-C--:B------:R-:W-:Y:S01]  /*d6e0*/  LEA.HI.X.SX32 R185, R97, R42.reuse, 0x1, P0 ;  /* 0x0000002a61b97211 */ /* 0x080fe200000f0eff */
[C---:B------:R-:W-:Y:S01]  /*d6f0*/  IMAD R89, R40.reuse, 0x4, R85 ;  /* 0x0000000428597824 */ /* 0x040fe200078e0255 */
[----:B------:R-:W-:Y:S02]  /*d700*/  LEA R190, P0, R103, R41, 0x1 ;  /* 0x0000002967be7211 */ /* 0x000fe400078008ff */
[-C--:B------:R-:W-:Y:S01]  /*d710*/  LEA.HI.X.SX32 R193, R79, R42.reuse, 0x1, P2 ;  /* 0x0000002a4fc17211 */ /* 0x080fe200010f0eff */
[----:B------:R-:W-:Y:S01]  /*d720*/  IMAD R91, R40, 0x4, R89 ;  /* 0x00000004285b7824 */ /* 0x000fe200078e0259 */
[----:B------:R-:W-:-:S02]  /*d730*/  LEA.HI.X.SX32 R191, R103, R42, 0x1, P0 ;  /* 0x0000002a67bf7211 */ /* 0x000fc400000f0eff */
[-C--:B------:R-:W-:Y:S01]  /*d740*/  LEA R196, P0, R87, R41.reuse, 0x1 ;  /* 0x0000002957c47211 */ /* 0x080fe200078008ff */
[C---:B------:R-:W-:Y:S01]  /*d750*/  IMAD R71, R40.reuse, 0x4, R91 ;  /* 0x0000000428477824 */ /* 0x040fe200078e025b */
[-C--:B------:R-:W-:Y:S02]  /*d760*/  LEA R200, P3, R121, R41.reuse, 0x1 ;  /* 0x0000002979c87211 */ /* 0x080fe400078608ff */
[-C--:B------:R-:W-:Y:S01]  /*d770*/  LEA.HI.X.SX32 R197, R87, R42.reuse, 0x1, P0 ;  /* 0x0000002a57c57211 */ /* 0x080fe200000f0eff */
[C---:B------:R-:W-:Y:S01]  /*d780*/  IMAD R93, R40.reuse, 0x4, R71 ;  /* 0x00000004285d7824 */ /* 0x040fe200078e0247 */
[-C--:B------:R-:W-:Y:S02]  /*d790*/  LEA R202, P0, R81, R41.reuse, 0x1 ;  /* 0x0000002951ca7211 */ /* 0x080fe400078008ff */
[----:B------:R-:W-:Y:S01]  /*d7a0*/  LEA.HI.X.SX32 R201, R121, R42, 0x1, P3 ;  /* 0x0000002a79c97211 */ /* 0x000fe200018f0eff */
[----:B------:R-:W-:Y:S01]  /*d7b0*/  IMAD R79, R40, 0x4, R93 ;  /* 0x00000004284f7824 */ /* 0x000fe200078e025d */
[----:B------:R-:W-:-:S02]  /*d7c0*/  LEA R206, P3, R57, R41, 0x1 ;  /* 0x0000002939ce7211 */ /* 0x000fc400078608ff */
[-C--:B------:R-:W-:Y:S01]  /*d7d0*/  LEA.HI.X.SX32 R203, R81, R42.reuse, 0x1, P0 ;  /* 0x0000002a51cb7211 */ /* 0x080fe200000f0eff */
[C---:B------:R-:W-:Y:S01]  /*d7e0*/  IMAD R95, R40.reuse, 0x4, R79 ;  /* 0x00000004285f7824 */ /* 0x040fe200078e024f */
[-C--:B------:R-:W-:Y:S02]  /*d7f0*/  LEA.HI.X.SX32 R207, R57, R42.reuse, 0x1, P3 ;  /* 0x0000002a39cf7211 */ /* 0x080fe400018f0eff */
[C---:B------:R-:W-:Y:S02]  /*d800*/  LEA R212, P3, R83.reuse, R41, 0x1 ;  /* 0x0000002953d47211 */ /* 0x040fe400078608ff */
[C---:B------:R-:W-:Y:S02]  /*d810*/  LEA R87, R40.reuse, R95, 0x2 ;  /* 0x0000005f28577211 */ /* 0x040fe400078e10ff */
[----:B------:R-:W-:Y:S02]  /*d820*/  LEA.HI.X.SX32 R213, R83, R42, 0x1, P3 ;  /* 0x0000002a53d57211 */ /* 0x000fe400018f0eff */
[-C--:B------:R-:W-:Y:S01]  /*d830*/  LEA R218, P3, R43, R41.reuse, 0x1 ;  /* 0x000000292bda7211 */ /* 0x080fe200078608ff */
[----:B------:R-:W-:Y:S01]  /*d840*/  IMAD R97, R40, 0x4, R87 ;  /* 0x0000000428617824 */ /* 0x000fe200078e0257 */
[----:B------:R-:W-:-:S02]  /*d850*/  LEA R198, P2, R67, R41, 0x1 ;  /* 0x0000002943c67211 */ /* 0x000fc400078408ff */
[-C--:B------:R-:W-:Y:S01]  /*d860*/  LEA.HI.X.SX32 R219, R43, R42.reuse, 0x1, P3 ;  /* 0x0000002a2bdb7211 */ /* 0x080fe200018f0eff */
[C---:B------:R-:W-:Y:S01]  /*d870*/  IMAD R81, R40.reuse, 0x4, R97 ;  /* 0x0000000428517824 */ /* 0x040fe200078e0261 */
[-C--:B------:R-:W-:Y:S02]  /*d880*/  LEA.HI.X.SX32 R199, R67, R42.reuse, 0x1, P2 ;  /* 0x0000002a43c77211 */ /* 0x080fe400010f0eff */
[-C--:B------:R-:W-:Y:S01]  /*d890*/  LEA R204, P2, R123, R41.reuse, 0x1 ;  /* 0x000000297bcc7211 */ /* 0x080fe200078408ff */
[C---:B------:R-:W-:Y:S01]  /*d8a0*/  IMAD R99, R40.reuse, 0x4, R81 ;  /* 0x0000000428637824 */ /* 0x040fe200078e0251 */
[-C--:B------:R-:W-:Y:S02]  /*d8b0*/  LEA R208, P0, R59, R41.reuse, 0x1 ;  /* 0x000000293bd07211 */ /* 0x080fe400078008ff */
[----:B------:R-:W-:Y:S01]  /*d8c0*/  LEA.HI.X.SX32 R205, R123, R42, 0x1, P2 ;  /* 0x0000002a7bcd7211 */ /* 0x000fe200010f0eff */
        /* <DEDUP_REMOVED lines=8> */
[----:B------:R-:W-:Y:S02]  /*d950*/  LEA.HI.X.SX32 R215, R73, R42, 0x1, P0 ;  /* 0x0000002a49d77211 */ /* 0x000fe400000f0eff */
[----:B------:R-:W-:-:S02]  /*d960*/  LEA R103, R40, R43, 0x2 ;  /* 0x0000002b28677211 */ /* 0x000fc400078e10ff */
[-C--:B------:R-:W-:Y:S02]  /*d970*/  LEA R220, P0, R49, R41.reuse, 0x1 ;  /* 0x0000002931dc7211 */ /* 0x080fe400078008ff */
[-C--:B------:R-:W-:Y:S01]  /*d980*/  LEA.HI.X.SX32 R217, R47, R42.reuse, 0x1, P2 ;  /* 0x0000002a2fd97211 */ /* 0x080fe200010f0eff */
[C---:B------:R-:W-:Y:S01]  /*d990*/  IMAD R105, R40.reuse, 0x4, R103 ;  /* 0x0000000428697824 */ /* 0x040fe200078e0267 */
[-C--:B------:R-:W-:Y:S02]  /*d9a0*/  LEA R46, P2, R51, R41.reuse, 0x1 ;  /* 0x00000029332e7211 */ /* 0x080fe400078408ff */
[-C--:B------:R-:W-:Y:S01]  /*d9b0*/  LEA R48, P3, R53, R41.reuse, 0x1 ;  /* 0x0000002935307211 */ /* 0x080fe200078608ff */
[C---:B------:R-:W-:Y:S01]  /*d9c0*/  IMAD R107, R40.reuse, 0x4, R105 ;  /* 0x00000004286b7824 */ /* 0x040fe200078e0269 */
[-C--:B------:R-:W-:Y:S02]  /*d9d0*/  LEA.HI.X.SX32 R221, R49, R42.reuse, 0x1, P0 ;  /* 0x0000002a31dd7211 */ /* 0x080fe400000f0eff */
[----:B------:R-:W-:Y:S01]  /*d9e0*/  LEA R50, P0, R69, R41, 0x1 ;  /* 0x0000002945327211 */ /* 0x000fe200078008ff */
[----:B------:R-:W-:Y:S01]  /*d9f0*/  IMAD R109, R40, 0x4, R107 ;  /* 0x00000004286d7824 */ /* 0x000fe200078e026b */
[----:B------:R-:W-:-:S02]  /*da00*/  LEA.HI.X.SX32 R47, R51, R42, 0x1, P2 ;  /* 0x0000002a332f7211 */ /* 0x000fc400010f0eff */
[-C--:B------:R-:W-:Y:S01]  /*da10*/  LEA.HI.X.SX32 R49, R53, R42.reuse, 0x1, P3 ;  /* 0x0000002a35317211 */ /* 0x080fe200018f0eff */
[C---:B------:R-:W-:Y:S01]  /*da20*/  IMAD R111, R40.reuse, 0x4, R109 ;  /* 0x00000004286f7824 */ /* 0x040fe200078e026d */
[-C--:B------:R-:W-:Y:S02]  /*da30*/  LEA R54, P3, R63, R41.reuse, 0x1 ;  /* 0x000000293f367211 */ /* 0x080fe400078608ff */
[-C--:B------:R-:W-:Y:S01]  /*da40*/  LEA.HI.X.SX32 R51, R69, R42.reuse, 0x1, P0 ;  /* 0x0000002a45337211 */ /* 0x080fe200000f0eff */
[C---:B------:R-:W-:Y:S01]  /*da50*/  IMAD R113, R40.reuse, 0x4, R111 ;  /* 0x0000000428717824 */ /* 0x040fe200078e026f */
[-C--:B------:R-:W-:Y:S02]  /*da60*/  LEA R56, P0, R77, R41.reuse, 0x1 ;  /* 0x000000294d387211 */ /* 0x080fe400078008ff */
[----:B------:R-:W-:Y:S01]  /*da70*/  LEA R52, P2, R75, R41, 0x1 ;  /* 0x000000294b347211 */ /* 0x000fe200078408ff */
[----:B------:R-:W-:Y:S01]  /*da80*/  IMAD R115, R40, 0x4, R113 ;  /* 0x0000000428737824 */ /* 0x000fe200078e0271 */
[----:B------:R-:W-:-:S02]  /*da90*/  LEA.HI.X.SX32 R55, R63, R42, 0x1, P3 ;  /* 0x0000002a3f377211 */ /* 0x000fc400018f0eff */
[----:B------:R-:W-:Y:S02]  /*daa0*/  LEA R60, P3, R85, R41, 0x1 ;  /* 0x00000029553c7211 */ /* 0x000fe400078608ff */
[C---:B------:R-:W-:Y:S02]  /*dab0*/  LEA R117, R40.reuse, R115, 0x2 ;  /* 0x0000007328757211 */ /* 0x040fe400078e10ff */
[-C--:B------:R-:W-:Y:S02]  /*dac0*/  LEA.HI.X.SX32 R57, R77, R42.reuse, 0x1, P0 ;  /* 0x0000002a4d397211 */ /* 0x080fe400000f0eff */
[-C--:B------:R-:W-:Y:S01]  /*dad0*/  LEA R62, P0, R89, R41.reuse, 0x1 ;  /* 0x00000029593e7211 */ /* 0x080fe200078008ff */
[C---:B------:R-:W-:Y:S01]  /*dae0*/  IMAD R119, R40.reuse, 0x4, R117 ;  /* 0x0000000428777824 */ /* 0x040fe200078e0275 */
[-C--:B------:R-:W-:Y:S02]  /*daf0*/  LEA.HI.X.SX32 R53, R75, R42.reuse, 0x1, P2 ;  /* 0x0000002a4b357211 */ /* 0x080fe400010f0eff */
[----:B------:R-:W-:Y:S01]  /*db00*/  LEA R58, P2, R65, R41, 0x1 ;  /* 0x00000029413a7211 */ /* 0x000fe200078408ff */
[----:B------:R-:W-:Y:S01]  /*db10*/  IMAD R121, R40, 0x4, R119 ;  /* 0x0000000428797824 */ /* 0x000fe200078e0277 */
[----:B------:R-:W-:-:S02]  /*db20*/  LEA.HI.X.SX32 R61, R85, R42, 0x1, P3 ;  /* 0x0000002a553d7211 */ /* 0x000fc400018f0eff */
[-C--:B------:R-:W-:Y:S01]  /*db30*/  LEA R66, P3, R71, R41.reuse, 0x1 ;  /* 0x0000002947427211 */ /* 0x080fe200078608ff */
[C---:B------:R-:W-:Y:S01]  /*db40*/  IMAD R123, R40.reuse, 0x4, R121 ;  /* 0x00000004287b7824 */ /* 0x040fe200078e0279 */
        /* <DEDUP_REMOVED lines=8> */
[----:B------:R-:W-:Y:S01]  /*dbd0*/  IMAD R129, R40, 0x4, R127 ;  /* 0x0000000428817824 */ /* 0x000fe200078e027f */
[-C--:B------:R-:W-:Y:S02]  /*dbe0*/  LEA.HI.X.SX32 R69, R93, R42.reuse, 0x1, P0 ;  /* 0x0000002a5d457211 */ /* 0x080fe400000f0eff */
[-C--:B------:R-:W-:Y:S02]  /*dbf0*/  LEA R74, P0, R87, R41.reuse, 0x1 ;  /* 0x00000029574a7211 */ /* 0x080fe400078008ff */
[-C--:B------:R-:W-:Y:S02]  /*dc00*/  LEA.HI.X.SX32 R65, R91, R42.reuse, 0x1, P2 ;  /* 0x0000002a5b417211 */ /* 0x080fe400010f0eff */
[----:B------:R-:W-:Y:S02]  /*dc10*/  LEA R70, P2, R79, R41, 0x1 ;  /* 0x000000294f467211 */ /* 0x000fe400078408ff */
[----:B------:R-:W-:-:S02]  /*dc20*/  LEA.HI.X.SX32 R73, R95, R42, 0x1, P3 ;  /* 0x0000002a5f497211 */ /* 0x000fc400018f0eff */
[-C--:B------:R-:W-:Y:S02]  /*dc30*/  LEA R78, P3, R81, R41.reuse, 0x1 ;  /* 0x00000029514e7211 */ /* 0x080fe400078608ff */
[-C--:B------:R-:W-:Y:S02]  /*dc40*/  LEA.HI.X.SX32 R75, R87, R42.reuse, 0x1, P0 ;  /* 0x0000002a574b7211 */ /* 0x080fe400000f0eff */
[----:B------:R-:W-:Y:S02]  /*dc50*/  LEA R80, P0, R99, R41, 0x1 ;  /* 0x0000002963507211 */ /* 0x000fe400078008ff */
[-C--:B------:R-:W-:Y:S02]  /*dc60*/  LEA.HI.X.SX32 R71, R79, R42.reuse, 0x1, P2 ;  /* 0x0000002a4f477211 */ /* 0x080fe400010f0eff */
[-C--:B------:R-:W-:Y:S02]  /*dc70*/  LEA.HI.X.SX32 R79, R81, R42.reuse, 0x1, P3 ;  /* 0x0000002a514f7211 */ /* 0x080fe400018f0eff */
[----:B------:R-:W-:-:S02]  /*dc80*/  LEA.HI.X.SX32 R81, R99, R42, 0x1, P0 ;  /* 0x0000002a63517211 */ /* 0x000fc400000f0eff */
[C---:B------:R-:W-:Y:S02]  /*dc90*/  LEA R86, P0, R43.reuse, R41, 0x1 ;  /* 0x000000292b567211 */ /* 0x040fe400078008ff */
[C---:B------:R-:W-:Y:S02]  /*dca0*/  LEA R131, R40.reuse, R129, 0x2 ;  /* 0x0000008128837211 */ /* 0x040fe400078e10ff */
        /* <DEDUP_REMOVED lines=16> */
[-C--:B------:R-:W-:Y:S01]  /*ddb0*/  LEA R92, P0, R107, R41.reuse, 0x1 ;  /* 0x000000296b5c7211 */ /* 0x080fe200078008ff */
[C---:B------:R-:W-:Y:S01]  /*ddc0*/  IMAD R141, R40.reuse, 0x4, R139 ;  /* 0x00000004288d7824 */ /* 0x040fe200078e028b */
[-C--:B------:R-:W-:Y:S02]  /*ddd0*/  LEA.HI.X.SX32 R95, R109, R42.reuse, 0x1, P2 ;  /* 0x0000002a6d5f7211 */ /* 0x080fe400010f0eff */
[C---:B------:R-:W-:Y:S02]  /*dde0*/  LEA R100, P2, R115.reuse, R41, 0x1 ;  /* 0x0000002973647211 */ /* 0x040fe400078408ff */
[C---:B------:R-:W-:Y:S02]  /*ddf0*/  LEA R143, R40.reuse, R141, 0x2 ;  /* 0x0000008d288f7211 */ /* 0x040fe400078e10ff */
[-C--:B------:R-:W-:Y:S02]  /*de00*/  LEA.HI.X.SX32 R101, R115, R42.reuse, 0x1, P2 ;  /* 0x0000002a73657211 */ /* 0x080fe400010f0eff */
[----:B------:R-:W-:Y:S01]  /*de10*/  LEA.HI.X.SX32 R91, R105, R42, 0x1, P3 ;  /* 0x0000002a695b7211 */ /* 0x000fe200018f0eff */
[----:B------:R-:W-:Y:S01]  /*de20*/  IMAD R145, R40, 0x4, R143 ;  /* 0x0000000428917824 */ /* 0x000fe200078e028f */
[----:B------:R-:W-:-:S02]  /*de30*/  LEA R106, P2, R121, R41, 0x1 ;  /* 0x00000029796a7211 */ /* 0x000fc400078408ff */
[-C--:B------:R-:W-:Y:S01]  /*de40*/  LEA R96, P3, R111, R41.reuse, 0x1 ;  /* 0x000000296f607211 */ /* 0x080fe200078608ff */
[C---:B------:R-:W-:Y:S01]  /*de50*/  IMAD R147, R40.reuse, 0x4, R145 ;  /* 0x0000000428937824 */ /* 0x040fe200078e0291 */
[-C--:B------:R-:W-:Y:S02]  /*de60*/  LEA.HI.X.SX32 R93, R107, R42.reuse, 0x1, P0 ;  /* 0x0000002a6b5d7211 */ /* 0x080fe400000f0eff */
[-C--:B------:R-:W-:Y:S01]  /*de70*/  LEA R98, P0, R113, R41.reuse, 0x1 ;  /* 0x0000002971627211 */ /* 0x080fe200078008ff */
[----:B------:R-:W-:Y:S01]  /*de80*/  IMAD R149, R40, 0x4, R147 ;  /* 0x0000000428957824 */ /* 0x000fe200078e0293 */
[-C--:B------:R-:W-:Y:S02]  /*de90*/  LEA.HI.X.SX32 R107, R121, R42.reuse, 0x1, P2 ;  /* 0x0000002a796b7211 */ /* 0x080fe400010f0eff */
[----:B------:R-:W-:Y:S02]  /*dea0*/  LEA.HI.X.SX32 R97, R111, R42, 0x1, P3 ;  /* 0x0000002a6f617211 */ /* 0x000fe400018f0eff */
[----:B------:R-:W-:-:S02]  /*deb0*/  LEA R112, P2, R127, R41, 0x1 ;  /* 0x000000297f707211 */ /* 0x000fc400078408ff */
[-C--:B------:R-:W-:Y:S02]  /*dec0*/  LEA R102, P3, R117, R41.reuse, 0x1 ;  /* 0x0000002975667211 */ /* 0x080fe400078608ff */
[-C--:B------:R-:W-:Y:S02]  /*ded0*/  LEA.HI.X.SX32 R99, R113, R42.reuse, 0x1, P0 ;  /* 0x0000002a71637211 */ /* 0x080fe400000f0eff */
[-C--:B------:R-:W-:Y:S02]  /*dee0*/  LEA R104, P0, R119, R41.reuse, 0x1 ;  /* 0x0000002977687211 */ /* 0x080fe400078008ff */
[-C--:B------:R-:W-:Y:S02]  /*def0*/  LEA.HI.X.SX32 R113, R127, R42.reuse, 0x1, P2 ;  /* 0x0000002a7f717211 */ /* 0x080fe400010f0eff */
[----:B------:R-:W-:Y:S02]  /*df00*/  LEA.HI.X.SX32 R103, R117, R42, 0x1, P3 ;  /* 0x0000002a75677211 */ /* 0x000fe400018f0eff */
[----:B------:R-:W-:-:S02]  /*df10*/  LEA R118, P2, R43, R41, 0x1 ;  /* 0x000000292b767211 */ /* 0x000fc400078408ff */
[-C--:B------:R-:W-:Y:S02]  /*df20*/  LEA R108, P3, R123, R41.reuse, 0x1 ;  /* 0x000000297b6c7211 */ /* 0x080fe400078608ff */
[-C--:B------:R-:W-:Y:S02]  /*df30*/  LEA.HI.X.SX32 R105, R119, R42.reuse, 0x1, P0 ;  /* 0x0000002a77697211 */ /* 0x080fe400000f0eff */
        /* <DEDUP_REMOVED lines=9> */
[-C--:B------:R-:W-:Y:S02]  /*dfd0*/  LEA.HI.X.SX32 R111, R125, R42.reuse, 0x1, P0 ;  /* 0x0000002a7d6f7211 */ /* 0x080fe400000f0eff */
[----:B------:R-:W-:Y:S02]  /*dfe0*/  LEA.HI.X.SX32 R121, R133, R42, 0x1, P3 ;  /* 0x0000002a85797211 */ /* 0x000fe400018f0eff */
[----:B------:R-:W-:Y:S02]  /*dff0*/  LEA R126, P3, R139, R41, 0x1 ;  /* 0x000000298b7e7211 */ /* 0x000fe400078608ff */
[----:B------:R-:W-:-:S02]  /*e000*/  LEA R155, R40, R153, 0x2 ;  /* 0x00000099289b7211 */ /* 0x000fc400078e10ff */
[-C--:B------:R-:W-:Y:S02]  /*e010*/  LEA.HI.X.SX32 R127, R139, R42.reuse, 0x1, P3 ;  /* 0x0000002a8b7f7211 */ /* 0x080fe400018f0eff */
[-C--:B------:R-:W-:Y:S01]  /*e020*/  LEA R132, P3, R145, R41.reuse, 0x1 ;  /* 0x0000002991847211 */ /* 0x080fe200078608ff */
[C---:B------:R-:W-:Y:S01]  /*e030*/  IMAD R157, R40.reuse, 0x4, R155 ;  /* 0x00000004289d7824 */ /* 0x040fe200078e029b */
[-C--:B------:R-:W-:Y:S02]  /*e040*/  LEA R116, P0, R131, R41.reuse, 0x1 ;  /* 0x0000002983747211 */ /* 0x080fe400078008ff */
[-C--:B------:R-:W-:Y:S01]  /*e050*/  LEA.HI.X.SX32 R133, R145, R42.reuse, 0x1, P3 ;  /* 0x0000002a91857211 */ /* 0x080fe200018f0eff */
[----:B------:R-:W-:Y:S01]  /*e060*/  IMAD R223, R40, 0x4, R157 ;  /* 0x0000000428df7824 */ /* 0x000fe200078e029d */
[----:B------:R-:W-:Y:S02]  /*e070*/  LEA.HI.X.SX32 R117, R131, R42, 0x1, P0 ;  /* 0x0000002a83757211 */ /* 0x000fe400000f0eff */
[----:B------:R-:W-:-:S02]  /*e080*/  LEA R138, P3, R43, R41, 0x1 ;  /* 0x000000292b8a7211 */ /* 0x000fc400078608ff */
[-C--:B------:R-:W-:Y:S02]  /*e090*/  LEA R122, P0, R135, R41.reuse, 0x1 ;  /* 0x00000029877a7211 */ /* 0x080fe400078008ff */
[-C--:B------:R-:W-:Y:S02]  /*e0a0*/  LEA R124, P2, R137, R41.reuse, 0x1 ;  /* 0x00000029897c7211 */ /* 0x080fe400078408ff */
[-C--:B------:R-:W-:Y:S01]  /*e0b0*/  LEA.HI.X.SX32 R139, R43, R42.reuse, 0x1, P3 ;  /* 0x0000002a2b8b7211 */ /* 0x080fe200018f0eff */
[C---:B------:R-:W-:Y:S01]  /*e0c0*/  IMAD R43, R40.reuse, 0x4, R223 ;  /* 0x00000004282b7824 */ /* 0x040fe200078e02df */
[-C--:B------:R-:W-:Y:S02]  /*e0d0*/  LEA.HI.X.SX32 R123, R135, R42.reuse, 0x1, P0 ;  /* 0x0000002a877b7211 */ /* 0x080fe400000f0eff */
[----:B------:R-:W-:Y:S01]  /*e0e0*/  LEA.HI.X.SX32 R125, R137, R42, 0x1, P2 ;  /* 0x0000002a897d7211 */ /* 0x000fe200010f0eff */
[----:B------:R-:W-:Y:S01]  /*e0f0*/  IMAD R237, R40, 0x4, R43 ;  /* 0x0000000428ed7824 */ /* 0x000fe200078e022b */
[----:B------:R-:W-:-:S02]  /*e100*/  LEA R128, P0, R141, R41, 0x1 ;  /* 0x000000298d807211 */ /* 0x000fc400078008ff */
[-C--:B------:R-:W-:Y:S02]  /*e110*/  LEA R130, P2, R143, R41.reuse, 0x1 ;  /* 0x000000298f827211 */ /* 0x080fe400078408ff */
[-C--:B------:R-:W-:Y:S02]  /*e120*/  LEA R144, P3, R155, R41.reuse, 0x1 ;  /* 0x000000299b907211 */ /* 0x080fe400078608ff */
[-C--:B------:R-:W-:Y:S02]  /*e130*/  LEA.HI.X.SX32 R129, R141, R42.reuse, 0x1, P0 ;  /* 0x0000002a8d817211 */ /* 0x080fe400000f0eff */
[----:B------:R-:W-:Y:S02]  /*e140*/  LEA.HI.X.SX32 R131, R143, R42, 0x1, P2 ;  /* 0x0000002a8f837211 */ /* 0x000fe400010f0eff */
[-C--:B------:R-:W-:Y:S02]  /*e150*/  LEA R134, P0, R147, R41.reuse, 0x1 ;  /* 0x0000002993867211 */ /* 0x080fe400078008ff */
[----:B------:R-:W-:-:S02]  /*e160*/  LEA R136, P2, R149, R41, 0x1 ;  /* 0x0000002995887211 */ /* 0x000fc400078408ff */
[-C--:B------:R-:W-:Y:S01]  /*e170*/  LEA.HI.X.SX32 R145, R155, R42.reuse, 0x1, P3 ;  /* 0x0000002a9b917211 */ /* 0x080fe200018f0eff */
[C---:B------:R-:W-:Y:S01]  /*e180*/  IMAD R155, R40.reuse, 0x4, R237 ;  /* 0x00000004289b7824 */ /* 0x040fe200078e02ed */
[-C--:B------:R-:W-:Y:S02]  /*e190*/  LEA.HI.X.SX32 R135, R147, R42.reuse, 0x1, P0 ;  /* 0x0000002a93877211 */ /* 0x080fe400000f0eff */
[-C--:B------:R-:W-:Y:S01]  /*e1a0*/  LEA.HI.X.SX32 R137, R149, R42.reuse, 0x1, P2 ;  /* 0x0000002a95897211 */ /* 0x080fe200010f0eff */
[----:B------:R-:W-:Y:S01]  /*e1b0*/  IMAD R239, R40, 0x4, R155 ;  /* 0x0000000428ef7824 */ /* 0x000fe200078e029b */
[-C--:B------:R-:W-:Y:S02]  /*e1c0*/  LEA R140, P0, R151, R41.reuse, 0x1 ;  /* 0x00000029978c7211 */ /* 0x080fe400078008ff */
[----:B------:R-:W-:Y:S02]  /*e1d0*/  LEA R142, P2, R153, R41, 0x1 ;  /* 0x00000029998e7211 */ /* 0x000fe400078408ff */
[----:B------:R-:W-:-:S02]  /*e1e0*/  LEA.HI.X.SX32 R141, R151, R42, 0x1, P0 ;  /* 0x0000002a978d7211 */ /* 0x000fc400000f0eff */
[-C--:B------:R-:W-:Y:S02]  /*e1f0*/  LEA.HI.X.SX32 R143, R153, R42.reuse, 0x1, P2 ;  /* 0x0000002a998f7211 */ /* 0x080fe400010f0eff */
[-C--:B------:R-:W-:Y:S02]  /*e200*/  LEA R146, P0, R157, R41.reuse, 0x1 ;  /* 0x000000299d927211 */ /* 0x080fe400078008ff */
[-C--:B------:R-:W-:Y:S02]  /*e210*/  LEA R148, P2, R223, R41.reuse, 0x1 ;  /* 0x00000029df947211 */ /* 0x080fe400078408ff */
[----:B------:R-:W-:Y:S02]  /*e220*/  LEA R150, P3, R43, R41, 0x1 ;  /* 0x000000292b967211 */ /* 0x000fe400078608ff */
[----:B------:R-:W-:Y:S02]  /*e230*/  LEA R40, R40, R239, 0x2 ;  /* 0x000000ef28287211 */ /* 0x000fe400078e10ff */
[----:B------:R-:W-:-:S02]  /*e240*/  LEA.HI.X.SX32 R147, R157, R42, 0x1, P0 ;  /* 0x0000002a9d937211 */ /* 0x000fc400000f0eff */
[-C--:B------:R-:W-:Y:S02]  /*e250*/  LEA.HI.X.SX32 R149, R223, R42.reuse, 0x1, P2 ;  /* 0x0000002adf957211 */ /* 0x080fe400010f0eff */
[----:B------:R-:W-:Y:S02]  /*e260*/  LEA.HI.X.SX32 R151, R43, R42, 0x1, P3 ;  /* 0x0000002a2b977211 */ /* 0x000fe400018f0eff */
[-C--:B------:R-:W-:Y:S02]  /*e270*/  LEA R152, P0, R237, R41.reuse, 0x1 ;  /* 0x00000029ed987211 */ /* 0x080fe400078008ff */
[-C--:B------:R-:W-:Y:S02]  /*e280*/  LEA R154, P2, R155, R41.reuse, 0x1 ;  /* 0x000000299b9a7211 */ /* 0x080fe400078408ff */
[-C--:B------:R-:W-:Y:S02]  /*e290*/  LEA R156, P3, R239, R41.reuse, 0x1 ;  /* 0x00000029ef9c7211 */ /* 0x080fe400078608ff */
[----:B------:R-:W-:-:S02]  /*e2a0*/  LEA R222, P4, R40, R41, 0x1 ;  /* 0x0000002928de7211 */ /* 0x000fc400078808ff */
[-C--:B------:R-:W-:Y:S02]  /*e2b0*/  LEA.HI.X.SX32 R153, R237, R42.reuse, 0x1, P0 ;  /* 0x0000002aed997211 */ /* 0x080fe400000f0eff */
[-C--:B------:R-:W-:Y:S02]  /*e2c0*/  LEA.HI.X.SX32 R155, R155, R42.reuse, 0x1, P2 ;  /* 0x0000002a9b9b7211 */ /* 0x080fe400010f0eff */
[-C--:B------:R-:W-:Y:S02]  /*e2d0*/  LEA.HI.X.SX32 R157, R239, R42.reuse, 0x1, P3 ;  /* 0x0000002aef9d7211 */ /* 0x080fe400018f0eff */
[----:B------:R-:W-:Y:S02]  /*e2e0*/  LEA.HI.X.SX32 R223, R40, R42, 0x1, P4 ;  /* 0x0000002a28df7211 */ /* 0x000fe400020f0eff */
[----:B------:R-:W0:Y:S01]  /*e2f0*/  LDS.128 R40, [R44+0x1000] ;  /* 0x001000002c287984 */ /* 0x000e220000000c00 */
[----:B------:R-:W-:Y:S02]  /*e300*/  PRMT R45, R36, 0x7632, R45 ;  /* 0x00007632242d7816 */ /* 0x000fe4000000002d */
[----:B------:R-:W-:-:S03]  /*e310*/  PRMT R36, R37, 0x7632, R36 ;  /* 0x0000763225247816 */ /* 0x000fc60000000024 */
[----:B------:R1:W-:Y:S04]  /*e320*/  STG.E.U16 desc[UR10][R224.64], R45 ;  /* 0x0000002de0007986 */ /* 0x0003e8000c10150a */
[----:B------:R2:W-:Y:S04]  /*e330*/  STG.E.U16 desc[UR10][R226.64], R37 ;  /* 0x00000025e2007986 */ /* 0x0005e8000c10150a */
[----:B------:R3:W-:Y:S01]  /*e340*/  STG.E.U16 desc[UR10][R228.64], R36 ;  /* 0x00000024e4007986 */ /* 0x0007e2000c10150a */
[----:B-1----:R-:W-:-:S03]  /*e350*/  PRMT R225, R38, 0x7632, R225 ;  /* 0x0000763226e17816 */ /* 0x002fc600000000e1 */
[----:B------:R1:W-:Y:S01]  /*e360*/  STG.E.U16 desc[UR10][R230.64], R38 ;  /* 0x00000026e6007986 */ /* 0x0003e2000c10150a */
[----:B--2---:R-:W-:-:S03]  /*e370*/  PRMT R227, R39, 0x7632, R227 ;  /* 0x0000763227e37816 */ /* 0x004fc600000000e3 */
[----:B------:R-:W-:Y:S01]  /*e380*/  STG.E.U16 desc[UR10][R232.64], R225 ;  /* 0x000000e1e8007986 */ /* 0x000fe2000c10150a */
[----:B------:R-:W-:Y:S02]  /*e390*/  PRMT R37, R33, 0x7632, R37 ;  /* 0x0000763221257816 */ /* 0x000fe40000000025 */
[----:B---3--:R-:W-:Y:S01]  /*e3a0*/  PRMT R229, R32, 0x7632, R229 ;  /* 0x0000763220e57816 */ /* 0x008fe200000000e5 */
[----:B------:R2:W-:Y:S01]  /*e3b0*/  STG.E.U16 desc[UR10][R234.64], R39 ;  /* 0x00000027ea007986 */ /* 0x0005e2000c10150a */
[----:B------:R-:W-:-:S03]  /*e3c0*/  PRMT R36, R34, 0x7632, R36 ;  /* 0x0000763222247816 */ /* 0x000fc60000000024 */
[----:B------:R-:W-:Y:S01]  /*e3d0*/  STG.E.U16 desc[UR10][R158.64], R227 ;  /* 0x000000e39e007986 */ /* 0x000fe2000c10150a */
[----:B-1----:R-:W-:-:S03]  /*e3e0*/  PRMT R38, R35, 0x7632, R38 ;  /* 0x0000763223267816 */ /* 0x002fc60000000026 */
[----:B------:R1:W-:Y:S04]  /*e3f0*/  STG.E.U16 desc[UR10][R160.64], R32 ;  /* 0x00000020a0007986 */ /* 0x0003e8000c10150a */
[----:B------:R-:W-:Y:S01]  /*e400*/  STG.E.U16 desc[UR10][R162.64], R229 ;  /* 0x000000e5a2007986 */ /* 0x000fe2000c10150a */
[----:B--2---:R-:W-:-:S03]  /*e410*/  PRMT R39, R28, 0x7632, R39 ;  /* 0x000076321c277816 */ /* 0x004fc60000000027 */
[----:B------:R2:W-:Y:S04]  /*e420*/  STG.E.U16 desc[UR10][R164.64], R33 ;  /* 0x00000021a4007986 */ /* 0x0005e8000c10150a */
[----:B------:R3:W-:Y:S01]  /*e430*/  STG.E.U16 desc[UR10][R166.64], R37 ;  /* 0x00000025a6007986 */ /* 0x0007e2000c10150a */
[----:B-1----:R-:W-:-:S03]  /*e440*/  PRMT R32, R29, 0x7632, R32 ;  /* 0x000076321d207816 */ /* 0x002fc60000000020 */
[----:B------:R1:W-:Y:S04]  /*e450*/  STG.E.U16 desc[UR10][R168.64], R34 ;  /* 0x00000022a8007986 */ /* 0x0003e8000c10150a */
[----:B------:R4:W-:Y:S01]  /*e460*/  STG.E.U16 desc[UR10][R170.64], R36 ;  /* 0x00000024aa007986 */ /* 0x0009e2000c10150a */
[----:B--2---:R-:W-:-:S03]  /*e470*/  PRMT R33, R30, 0x7632, R33 ;  /* 0x000076321e217816 */ /* 0x004fc60000000021 */
[----:B------:R0:W-:Y:S01]  /*e480*/  STG.E.U16 desc[UR10][R172.64], R35 ;  /* 0x00000023ac007986 */ /* 0x0001e2000c10150a */
[----:B---3--:R-:W-:-:S03]  /*e490*/  PRMT R37, R18, 0x7632, R37 ;  /* 0x0000763212257816 */ /* 0x008fc60000000025 */
[----:B------:R-:W-:Y:S01]  /*e4a0*/  STG.E.U16 desc[UR10][R174.64], R38 ;  /* 0x00000026ae007986 */ /* 0x000fe2000c10150a */
[----:B-1----:R-:W-:-:S03]  /*e4b0*/  PRMT R34, R31, 0x7632, R34 ;  /* 0x000076321f227816 */ /* 0x002fc60000000022 */
[----:B------:R1:W-:Y:S01]  /*e4c0*/  STG.E.U16 desc[UR10][R176.64], R28 ;  /* 0x0000001cb0007986 */ /* 0x0003e2000c10150a */
[----:B----4-:R-:W-:-:S03]  /*e4d0*/  PRMT R36, R20, 0x7632, R36 ;  /* 0x0000763214247816 */ /* 0x010fc60000000024 */
[----:B------:R2:W-:Y:S01]  /*e4e0*/  STG.E.U16 desc[UR10][R178.64], R39 ;  /* 0x00000027b2007986 */ /* 0x0005e2000c10150a */
[----:B0-----:R-:W-:-:S03]  /*e4f0*/  PRMT R35, R40, 0x7632, R35 ;  /* 0x0000763228237816 */ /* 0x001fc60000000023 */
[----:B------:R0:W-:Y:S04]  /*e500*/  STG.E.U16 desc[UR10][R180.64], R29 ;  /* 0x0000001db4007986 */ /* 0x0001e8000c10150a */
[----:B------:R3:W-:Y:S01]  /*e510*/  STG.E.U16 desc[UR10][R182.64], R32 ;  /* 0x00000020b6007986 */ /* 0x0007e2000c10150a */
[----:B-1----:R-:W-:-:S03]  /*e520*/  PRMT R28, R41, 0x7632, R28 ;  /* 0x00007632291c7816 */ /* 0x002fc6000000001c */
[----:B------:R1:W-:Y:S01]  /*e530*/  STG.E.U16 desc[UR10][R184.64], R30 ;  /* 0x0000001eb8007986 */ /* 0x0003e2000c10150a */
[----:B--2---:R-:W-:-:S03]  /*e540*/  PRMT R39, R19, 0x7632, R39 ;  /* 0x0000763213277816 */ /* 0x004fc60000000027 */
[----:B------:R2:W-:Y:S01]  /*e550*/  STG.E.U16 desc[UR10][R186.64], R33 ;  /* 0x00000021ba007986 */ /* 0x0005e2000c10150a */
[----:B0-----:R-:W-:-:S03]  /*e560*/  PRMT R29, R42, 0x7632, R29 ;  /* 0x000076322a1d7816 */ /* 0x001fc6000000001d */
[----:B------:R-:W-:Y:S01]  /*e570*/  STG.E.U16 desc[UR10][R188.64], R31 ;  /* 0x0000001fbc007986 */ /* 0x000fe2000c10150a */
[----:B---3--:R-:W-:-:S03]  /*e580*/  PRMT R32, R24, 0x7632, R32 ;  /* 0x0000763218207816 */ /* 0x008fc60000000020 */
[----:B------:R0:W-:Y:S01]  /*e590*/  STG.E.U16 desc[UR10][R190.64], R34 ;  /* 0x00000022be007986 */ /* 0x0001e2000c10150a */
[----:B-1----:R-:W-:-:S03]  /*e5a0*/  PRMT R30, R43, 0x7632, R30 ;  /* 0x000076322b1e7816 */ /* 0x002fc6000000001e */
[----:B------:R-:W-:Y:S01]  /*e5b0*/  STG.E.U16 desc[UR10][R192.64], R40 ;  /* 0x00000028c0007986 */ /* 0x000fe2000c10150a */
[----:B--2---:R-:W-:-:S03]  /*e5c0*/  PRMT R33, R25, 0x7632, R33 ;  /* 0x0000763219217816 */ /* 0x004fc60000000021 */
[----:B------:R1:W-:Y:S04]  /*e5d0*/  STG.E.U16 desc[UR10][R194.64], R35 ;  /* 0x00000023c2007986 */ /* 0x0003e8000c10150a */
[----:B------:R-:W-:Y:S01]  /*e5e0*/  STG.E.U16 desc[UR10][R196.64], R41 ;  /* 0x00000029c4007986 */ /* 0x000fe2000c10150a */
[----:B0-----:R-:W-:-:S03]  /*e5f0*/  PRMT R34, R26, 0x7632, R34 ;  /* 0x000076321a227816 */ /* 0x001fc60000000022 */
[----:B------:R-:W-:Y:S04]  /*e600*/  STG.E.U16 desc[UR10][R198.64], R28 ;  /* 0x0000001cc6007986 */ /* 0x000fe8000c10150a */
[----:B------:R-:W-:Y:S01]  /*e610*/  STG.E.U16 desc[UR10][R200.64], R42 ;  /* 0x0000002ac8007986 */ /* 0x000fe2000c10150a */
[----:B-1----:R-:W-:-:S03]  /*e620*/  PRMT R35, R27, 0x7632, R35 ;  /* 0x000076321b237816 */ /* 0x002fc60000000023 */
[----:B------:R-:W-:Y:S04]  /*e630*/  STG.E.U16 desc[UR10][R202.64], R29 ;  /* 0x0000001dca007986 */ /* 0x000fe8000c10150a */
[----:B------:R-:W-:Y:S04]  /*e640*/  STG.E.U16 desc[UR10][R204.64], R43 ;  /* 0x0000002bcc007986 */ /* 0x000fe8000c10150a */
[----:B------:R-:W-:Y:S04]  /*e650*/  STG.E.U16 desc[UR10][R206.64], R30 ;  /* 0x0000001ece007986 */ /* 0x000fe8000c10150a */
[----:B------:R-:W0:Y:S04]  /*e660*/  LDS.128 R28, [R44+0x2000] ;  /* 0x002000002c1c7984 */ /* 0x000e280000000c00 */
[----:B------:R1:W-:Y:S04]  /*e670*/  STG.E.U16 desc[UR10][R208.64], R24 ;  /* 0x00000018d0007986 */ /* 0x0003e8000c10150a */
[----:B------:R-:W-:Y:S04]  /*e680*/  STG.E.U16 desc[UR10][R210.64], R32 ;  /* 0x00000020d2007986 */ /* 0x000fe8000c10150a */
[----:B------:R2:W-:Y:S04]  /*e690*/  STG.E.U16 desc[UR10][R212.64], R25 ;  /* 0x00000019d4007986 */ /* 0x0005e8000c10150a */
[----:B------:R3:W-:Y:S01]  /*e6a0*/  STG.E.U16 desc[UR10][R214.64], R33 ;  /* 0x00000021d6007986 */ /* 0x0007e2000c10150a */
[----:B-1----:R-:W-:-:S03]  /*e6b0*/  PRMT R24, R21, 0x7632, R24 ;  /* 0x0000763215187816 */ /* 0x002fc60000000018 */
[----:B------:R1:W-:Y:S04]  /*e6c0*/  STG.E.U16 desc[UR10][R216.64], R26 ;  /* 0x0000001ad8007986 */ /* 0x0003e8000c10150a */
[----:B------:R-:W-:Y:S01]  /*e6d0*/  STG.E.U16 desc[UR10][R218.64], R34 ;  /* 0x00000022da007986 */ /* 0x000fe2000c10150a */
[----:B--2---:R-:W-:-:S03]  /*e6e0*/  PRMT R25, R22, 0x7632, R25 ;  /* 0x0000763216197816 */ /* 0x004fc60000000019 */
[----:B------:R-:W-:Y:S01]  /*e6f0*/  STG.E.U16 desc[UR10][R220.64], R27 ;  /* 0x0000001bdc007986 */ /* 0x000fe2000c10150a */
[----:B---3--:R-:W-:-:S03]  /*e700*/  PRMT R33, R16, 0x7632, R33 ;  /* 0x0000763210217816 */ /* 0x008fc60000000021 */
[----:B------:R2:W-:Y:S01]  /*e710*/  STG.E.U16 desc[UR10][R46.64], R35 ;  /* 0x000000232e007986 */ /* 0x0005e2000c10150a */
[----:B-1----:R-:W-:-:S03]  /*e720*/  PRMT R26, R23, 0x7632, R26 ;  /* 0x00007632171a7816 */ /* 0x002fc6000000001a */
[----:B------:R1:W-:Y:S04]  /*e730*/  STG.E.U16 desc[UR10][R48.64], R20 ;  /* 0x0000001430007986 */ /* 0x0003e8000c10150a */
[----:B------:R3:W-:Y:S01]  /*e740*/  STG.E.U16 desc[UR10][R50.64], R36 ;  /* 0x0000002432007986 */ /* 0x0007e2000c10150a */
[----:B0-----:R-:W-:Y:S02]  /*e750*/  PRMT R41, R28, 0x7632, R41 ;  /* 0x000076321c297816 */ /* 0x001fe40000000029 */
[----:B------:R-:W-:Y:S01]  /*e760*/  PRMT R43, R29, 0x7632, R43 ;  /* 0x000076321d2b7816 */ /* 0x000fe2000000002b */
[----:B------:R0:W-:Y:S01]  /*e770*/  STG.E.U16 desc[UR10][R52.64], R21 ;  /* 0x0000001534007986 */ /* 0x0001e2000c10150a */
[----:B--2---:R-:W-:Y:S02]  /*e780*/  PRMT R35, R17, 0x7632, R35 ;  /* 0x0000763211237816 */ /* 0x004fe40000000023 */
[----:B------:R-:W-:Y:S01]  /*e790*/  PRMT R45, R30, 0x7632, R45 ;  /* 0x000076321e2d7816 */ /* 0x000fe2000000002d */
[----:B------:R2:W-:Y:S01]  /*e7a0*/  STG.E.U16 desc[UR10][R54.64], R24 ;  /* 0x0000001836007986 */ /* 0x0005e2000c10150a */
[----:B------:R-:W-:-:S02]  /*e7b0*/  PRMT R47, R31, 0x7632, R47 ;  /* 0x000076321f2f7816 */ /* 0x000fc4000000002f */
[----:B-1----:R-:W-:Y:S01]  /*e7c0*/  PRMT R49, R12, 0x7632, R49 ;  /* 0x000076320c317816 */ /* 0x002fe20000000031 */
[----:B------:R1:W-:Y:S01]  /*e7d0*/  STG.E.U16 desc[UR10][R56.64], R22 ;  /* 0x0000001638007986 */ /* 0x0003e2000c10150a */
[----:B---3--:R-:W-:-:S03]  /*e7e0*/  PRMT R51, R13, 0x7632, R51 ;  /* 0x000076320d337816 */ /* 0x008fc60000000033 */
[----:B------:R3:W-:Y:S01]  /*e7f0*/  STG.E.U16 desc[UR10][R58.64], R25 ;  /* 0x000000193a007986 */ /* 0x0007e2000c10150a */
[----:B0-----:R-:W-:-:S03]  /*e800*/  PRMT R53, R14, 0x7632, R53 ;  /* 0x000076320e357816 */ /* 0x001fc60000000035 */
[----:B------:R0:W-:Y:S01]  /*e810*/  STG.E.U16 desc[UR10][R60.64], R23 ;  /* 0x000000173c007986 */ /* 0x0001e2000c10150a */
[----:B--2---:R-:W-:-:S03]  /*e820*/  PRMT R55, R15, 0x7632, R55 ;  /* 0x000076320f377816 */ /* 0x004fc60000000037 */
[----:B------:R2:W-:Y:S01]  /*e830*/  STG.E.U16 desc[UR10][R62.64], R26 ;  /* 0x0000001a3e007986 */ /* 0x0005e2000c10150a */
[----:B-1----:R-:W-:-:S03]  /*e840*/  PRMT R57, R8, 0x7632, R57 ;  /* 0x0000763208397816 */ /* 0x002fc60000000039 */
        /* <DEDUP_REMOVED lines=8> */
[----:B------:R-:W-:Y:S01]  /*e8d0*/  STG.E.U16 desc[UR10][R72.64], R18 ;  /* 0x0000001248007986 */ /* 0x000fe2000c10150a */
[----:B---3--:R-:W-:-:S03]  /*e8e0*/  PRMT R67, R5, 0x7632, R67 ;  /* 0x0000763205437816 */ /* 0x008fc60000000043 */
[----:B------:R-:W-:Y:S01]  /*e8f0*/  STG.E.U16 desc[UR10][R74.64], R37 ;  /* 0x000000254a007986 */ /* 0x000fe2000c10150a */
[----:B0-----:R-:W-:-:S03]  /*e900*/  PRMT R69, R6, 0x7632, R69 ;  /* 0x0000763206457816 */ /* 0x001fc60000000045 */
[----:B------:R-:W-:Y:S01]  /*e910*/  STG.E.U16 desc[UR10][R76.64], R19 ;  /* 0x000000134c007986 */ /* 0x000fe2000c10150a */
[----:B--2---:R-:W-:-:S03]  /*e920*/  PRMT R71, R7, 0x7632, R71 ;  /* 0x0000763207477816 */ /* 0x004fc60000000047 */
[----:B------:R-:W-:Y:S04]  /*e930*/  STG.E.U16 desc[UR10][R78.64], R39 ;  /* 0x000000274e007986 */ /* 0x000fe8000c10150a */
        /* <DEDUP_REMOVED lines=8> */
[----:B------:R-:W0:Y:S04]  /*e9c0*/  LDS.128 R44, [R44+0x3000] ;  /* 0x003000002c2c7984 */ /* 0x000e280000000c00 */
[----:B------:R-:W-:Y:S04]  /*e9d0*/  STG.E.U16 desc[UR10][R96.64], R12 ;  /* 0x0000000c60007986 */ /* 0x000fe8000c10150a */
[----:B------:R-:W-:Y:S04]  /*e9e0*/  STG.E.U16 desc[UR10][R98.64], R49 ;  /* 0x0000003162007986 */ /* 0x000fe8000c10150a */
[----:B------:R-:W-:Y:S04]  /*e9f0*/  STG.E.U16 desc[UR10][R100.64], R13 ;  /* 0x0000000d64007986 */ /* 0x000fe8000c10150a */
[----:B------:R-:W-:Y:S04]  /*ea00*/  STG.E.U16 desc[UR10][R102.64], R51 ;  /* 0x0000003366007986 */ /* 0x000fe8000c10150a */
[----:B------:R-:W-:Y:S04]  /*ea10*/  STG.E.U16 desc[UR10][R104.64], R14 ;  /* 0x0000000e68007986 */ /* 0x000fe8000c10150a */
[----:B------:R-:W-:Y:S04]  /*ea20*/  STG.E.U16 desc[UR10][R106.64], R53 ;  /* 0x000000356a007986 */ /* 0x000fe8000c10150a */
[----:B------:R-:W-:Y:S04]  /*ea30*/  STG.E.U16 desc[UR10][R108.64], R15 ;  /* 0x0000000f6c007986 */ /* 0x000fe8000c10150a */
[----:B------:R1:W-:Y:S04]  /*ea40*/  STG.E.U16 desc[UR10][R110.64], R55 ;  /* 0x000000376e007986 */ /* 0x0003e8000c10150a */
[----:B------:R2:W-:Y:S04]  /*ea50*/  STG.E.U16 desc[UR10][R112.64], R8 ;  /* 0x0000000870007986 */ /* 0x0005e8000c10150a */
[----:B------:R-:W-:Y:S01]  /*ea60*/  STG.E.U16 desc[UR10][R114.64], R57 ;  /* 0x0000003972007986 */ /* 0x000fe2000c10150a */
[----:B0-----:R-:W-:-:S02]  /*ea70*/  PRMT R73, R44, 0x7632, R73 ;  /* 0x000076322c497816 */ /* 0x001fc40000000049 */
[----:B------:R-:W-:Y:S01]  /*ea80*/  PRMT R75, R45, 0x7632, R75 ;  /* 0x000076322d4b7816 */ /* 0x000fe2000000004b */
[----:B------:R-:W-:Y:S01]  /*ea90*/  STG.E.U16 desc[UR10][R116.64], R9 ;  /* 0x0000000974007986 */ /* 0x000fe2000c10150a */
[----:B------:R-:W-:Y:S02]  /*eaa0*/  PRMT R77, R46, 0x7632, R77 ;  /* 0x000076322e4d7816 */ /* 0x000fe4000000004d */
[----:B-1----:R-:W-:Y:S01]  /*eab0*/  PRMT R111, R47, 0x7632, R111 ;  /* 0x000076322f6f7816 */ /* 0x002fe2000000006f */
[----:B------:R-:W-:Y:S01]  /*eac0*/  STG.E.U16 desc[UR10][R118.64], R59 ;  /* 0x0000003b76007986 */ /* 0x000fe2000c10150a */
[----:B--2---:R-:W-:Y:S02]  /*ead0*/  LOP3.LUT R8, R2, 0xf0, RZ, 0xc0, !PT ;  /* 0x000000f002087812 */ /* 0x004fe400078ec0ff */
[----:B------:R-:W0:Y:S01]  /*eae0*/  LDC R2, c[0x0][0x3ec] ;  /* 0x0000fb00ff027b82 */ /* 0x000e220000000800 */
[----:B------:R-:W-:Y:S04]  /*eaf0*/  STG.E.U16 desc[UR10][R120.64], R10 ;  /* 0x0000000a78007986 */ /* 0x000fe8000c10150a */
[----:B------:R-:W-:Y:S04]  /*eb00*/  STG.E.U16 desc[UR10][R122.64], R61 ;  /* 0x0000003d7a007986 */ /* 0x000fe8000c10150a */
[----:B------:R1:W-:Y:S04]  /*eb10*/  STG.E.U16 desc[UR10][R124.64], R11 ;  /* 0x0000000b7c007986 */ /* 0x0003e8000c10150a */
[----:B------:R-:W-:Y:S04]  /*eb20*/  STG.E.U16 desc[UR10][R126.64], R63 ;  /* 0x0000003f7e007986 */ /* 0x000fe8000c10150a */
[----:B------:R2:W-:Y:S04]  /*eb30*/  STG.E.U16 desc[UR10][R128.64], R4 ;  /* 0x0000000480007986 */ /* 0x0005e8000c10150a */
[----:B------:R-:W-:Y:S01]  /*eb40*/  STG.E.U16 desc[UR10][R130.64], R65 ;  /* 0x0000004182007986 */ /* 0x000fe2000c10150a */
[----:B-1----:R-:W1:Y:S01]  /*eb50*/  LDC.64 R10, c[0x0][0x3a0] ;  /* 0x0000e800ff0a7b82 */ /* 0x002e620000000a00 */
[----:B0-----:R-:W-:-:S02]  /*eb60*/  IMAD R2, R240, R2, RZ ;  /* 0x00000002f0027224 */ /* 0x001fc400078e02ff */
[----:B------:R0:W-:Y:S04]  /*eb70*/  STG.E.U16 desc[UR10][R132.64], R5 ;  /* 0x0000000584007986 */ /* 0x0001e8000c10150a */
[----:B------:R-:W-:Y:S01]  /*eb80*/  STG.E.U16 desc[UR10][R134.64], R67 ;  /* 0x0000004386007986 */ /* 0x000fe2000c10150a */
[----:B--2---:R-:W-:-:S03]  /*eb90*/  LOP3.LUT R4, R241, 0xff, RZ, 0xc0, !PT ;  /* 0x000000fff1047812 */ /* 0x004fc600078ec0ff */
[----:B------:R2:W-:Y:S01]  /*eba0*/  STG.E.U16 desc[UR10][R136.64], R6 ;  /* 0x0000000688007986 */ /* 0x0005e2000c10150a */
[----:B------:R-:W-:Y:S01]  /*ebb0*/  ISETP.GE.U32.AND P0, PT, R4, 0x40, PT ;  /* 0x000000400400780c */ /* 0x000fe20003f06070 */
[C---:B------:R-:W-:Y:S02]  /*ebc0*/  IMAD.HI R4, R2.reuse, 0x4, RZ ;  /* 0x0000000402047827 */ /* 0x040fe400078e02ff */
[----:B------:R-:W-:Y:S02]  /*ebd0*/  STG.E.U16 desc[UR10][R138.64], R69 ;  /* 0x000000458a007986 */ /* 0x000fe4000c10150a */
[----:B0-----:R-:W-:Y:S02]  /*ebe0*/  IMAD.SHL.U32 R5, R2, 0x4, RZ ;  /* 0x0000000402057824 */ /* 0x001fe400078e00ff */
[----:B------:R0:W-:Y:S04]  /*ebf0*/  STG.E.U16 desc[UR10][R140.64], R7 ;  /* 0x000000078c007986 */ /* 0x0001e8000c10150a */
[----:B------:R-:W-:Y:S01]  /*ec00*/  STG.E.U16 desc[UR10][R142.64], R71 ;  /* 0x000000478e007986 */ /* 0x000fe2000c10150a */
[----:B--2---:R-:W-:-:S03]  /*ec10*/  IMAD.SHL.U32 R6, R236, 0x4, RZ ;  /* 0x00000004ec067824 */ /* 0x004fc600078e00ff */
[----:B------:R-:W-:Y:S02]  /*ec20*/  STG.E.U16 desc[UR10][R144.64], R44 ;  /* 0x0000002c90007986 */ /* 0x000fe4000c10150a */
[----:B-1----:R-:W-:Y:S02]  /*ec30*/  IADD3 R2, P2, P3, R6, R10, R5 ;  /* 0x0000000a06027210 */ /* 0x002fe40007b5e005 */
[----:B------:R-:W-:Y:S01]  /*ec40*/  STG.E.U16 desc[UR10][R146.64], R73 ;  /* 0x0000004992007986 */ /* 0x000fe2000c10150a */
[----:B0-----:R-:W-:-:S03]  /*ec50*/  IMAD.HI R7, R236, 0x4, RZ ;  /* 0x00000004ec077827 */ /* 0x001fc600078e02ff */
[----:B------:R-:W-:Y:S04]  /*ec60*/  STG.E.U16 desc[UR10][R148.64], R45 ;  /* 0x0000002d94007986 */ /* 0x000fe8000c10150a */
[----:B------:R-:W-:Y:S04]  /*ec70*/  STG.E.U16 desc[UR10][R150.64], R75 ;  /* 0x0000004b96007986 */ /* 0x000fe8000c10150a */
[----:B------:R-:W-:Y:S04]  /*ec80*/  STG.E.U16 desc[UR10][R152.64], R46 ;  /* 0x0000002e98007986 */ /* 0x000fe8000c10150a */
[----:B------:R-:W-:Y:S04]  /*ec90*/  STG.E.U16 desc[UR10][R154.64], R77 ;  /* 0x0000004d9a007986 */ /* 0x000fe8000c10150a */
[----:B------:R-:W-:Y:S04]  /*eca0*/  STG.E.U16 desc[UR10][R156.64], R47 ;  /* 0x0000002f9c007986 */ /* 0x000fe8000c10150a */
[----:B------:R-:W-:Y:S01]  /*ecb0*/  STG.E.U16 desc[UR10][R222.64], R111 ;  /* 0x0000006fde007986 */ /* 0x000fe2000c10150a */
[----:B------:R-:W-:Y:S06]  /*ecc0*/  BAR.SYNC.DEFER_BLOCKING 0x0 ;  /* 0x0000000000007b1d */ /* 0x000fec0000010000 */
[----:B------:R0:W-:Y:S02]  /*ecd0*/  STSM.16.M88 [R0], R3 ;  /* 0x0000000300007844 */ /* 0x0001e40000000000 */
[----:B------:R-:W-:Y:S01]  /*ece0*/  BAR.SYNC.DEFER_BLOCKING 0x0 ;  /* 0x0000000000007b1d */ /* 0x000fe20000010000 */
[----:B0-----:R-:W-:-:S05]  /*ecf0*/  IADD3.X R3, PT, PT, R7, R11, R4, P2, P3 ;  /* 0x0000000b07037210 */ /* 0x001fca00017e6404 */
[----:B------:R-:W0:Y:S04]  /*ed00*/  LDSM.16.M88 R9, [R8+UR9] ;  /* 0x000000090809783b */ /* 0x000e280008000000 */
[----:B0-----:R0:W-:Y:S01]  /*ed10*/  @!P0 STG.E desc[UR10][R2.64], R9 ;  /* 0x0000000902008986 */ /* 0x0011e2000c10190a */
[----:B------:R-:W-:Y:S06]  /*ed20*/  BAR.SYNC.DEFER_BLOCKING 0x0 ;  /* 0x0000000000007b1d */ /* 0x000fec0000010000 */
[----:B------:R-:W-:Y:S05]  /*ed30*/  @P1 BRA `(.L_x_20) ;  /* 0x0000000000a01947 */ /* 0x000fea0003800000 */
[----:B0-----:R-:W0:Y:S01]  /*ed40*/  S2R R3, SR_CgaCtaId ;  /* 0x0000000000037919 */ /* 0x001e220000008800 */
[----:B------:R-:W-:Y:S01]  /*ed50*/  NOP ;  /* 0x0000000000007918 */ /* 0x000fe20000000000 */
[----:B------:R-:W-:Y:S01]  /*ed60*/  MOV R0, 0x50 ;  /* 0x0000005000007802 */ /* 0x000fe20000000f00 */
[----:B------:R-:W-:-:S03]  /*ed70*/  IMAD.MOV.U32 R7, RZ, RZ, 0x1 ;  /* 0x00000001ff077424 */ /* 0x000fc600078e00ff */
[----:B0-----:R-:W-:Y:S01]  /*ed80*/  LEA R9, R3, R0, 0x18 ;  /* 0x0000000003097211 */ /* 0x001fe200078ec0ff */
[----:B------:R-:W-:Y:S02]  /*ed90*/  IMAD.U32 R0, RZ, RZ, UR8 ;  /* 0x00000008ff007e24 */ /* 0x000fe4000f8e00ff */
[----:B------:R-:W-:Y:S02]  /*eda0*/  IMAD.MOV.U32 R3, RZ, RZ, 0xffff ;  /* 0x0000ffffff037424 */ /* 0x000fe400078e00ff */
[----:B------:R-:W0:Y:S01]  /*edb0*/  LDS R5, [R9] ;  /* 0x0000000009057984 */ /* 0x000e220000000800 */
[----:B------:R-:W-:-:S04]  /*edc0*/  LOP3.LUT R0, R0, 0xffff, RZ, 0xc0, !PT ;  /* 0x0000ffff00007812 */ /* 0x000fc800078ec0ff */
[----:B------:R-:W-:-:S04]  /*edd0*/  SHF.R.U32.HI R0, RZ, 0x5, R0 ;  /* 0x00000005ff007819 */ /* 0x000fc80000011600 */
[----:B------:R-:W-:Y:S02]  /*ede0*/  IADD3 R2, PT, PT, R0, 0x10, RZ ;  /* 0x0000001000027810 */ /* 0x000fe40007ffe0ff */
[----:B------:R-:W-:Y:S02]  /*edf0*/  SHF.L.U32 R0, R3, R0, RZ ;  /* 0x0000000003007219 */ /* 0x000fe400000006ff */
[----:B------:R-:W-:-:S04]  /*ee00*/  SHF.L.U32 R3, R7, R2, RZ ;  /* 0x0000000207037219 */ /* 0x000fc800000006ff */
[----:B------:R-:W-:-:S04]  /*ee10*/  LOP3.LUT R0, R3, R0, RZ, 0xfc, !PT ;  /* 0x0000000003007212 */ /* 0x000fc800078efcff */
[C---:B------:R-:W-:Y:S02]  /*ee20*/  LOP3.LUT R2, R0.reuse, 0xffff, RZ, 0xc0, !PT ;  /* 0x0000ffff00027812 */ /* 0x040fe400078ec0ff */
[----:B0-----:R-:W-:-:S04]  /*ee30*/  LOP3.LUT R3, R0, 0xffff, R5, 0x80, !PT ;  /* 0x0000ffff00037812 */ /* 0x001fc800078e8005 */
[----:B------:R-:W-:-:S13]  /*ee40*/  ISETP.NE.AND P0, PT, R3, R2, PT ;  /* 0x000000020300720c */ /* 0x000fda0003f05270 */
[----:B------:R-:W-:Y:S05]  /*ee50*/  @P0 BRA `(.L_x_21) ;  /* 0x0000000000500947 */ /* 0x000fea0003800000 */
[----:B------:R-:W-:Y:S02]  /*ee60*/  SHF.R.U32.HI R5, RZ, 0x10, R5 ;  /* 0x00000010ff057819 */ /* 0x000fe40000011605 */
[----:B------:R-:W-:-:S04]  /*ee70*/  SHF.R.U32.HI R2, RZ, 0x10, R0 ;  /* 0x00000010ff027819 */ /* 0x000fc80000011600 */
[----:B------:R-:W-:-:S04]  /*ee80*/  LOP3.LUT R5, R5, R2, RZ, 0xc0, !PT ;  /* 0x0000000205057212 */ /* 0x000fc800078ec0ff */
[----:B------:R-:W-:-:S13]  /*ee90*/  ISETP.NE.AND P0, PT, R5, R2, PT ;  /* 0x000000020500720c */ /* 0x000fda0003f05270 */
[----:B------:R-:W-:Y:S05]  /*eea0*/  @P0 BRA `(.L_x_22) ;  /* 0x0000000000300947 */ /* 0x000fea0003800000 */
[----:B------:R-:W-:Y:S01]  /*eeb0*/  R2UR UR4, R0 ;  /* 0x00000000000472ca */ /* 0x000fe200000e0000 */
[----:B------:R-:W0:Y:S01]  /*eec0*/  S2R R3, SR_LANEID ;  /* 0x0000000000037919 */ /* 0x000e220000000000 */
[----:B------:R-:W-:-:S06]  /*eed0*/  VOTE.ANY R2, PT, PT ;  /* 0x0000000000027806 */ /* 0x000fcc00038e0100 */
[----:B------:R-:W0:Y:S05]  /*eee0*/  FLO.U32 R2, R2 ;  /* 0x0000000200027300 */ /* 0x000e2a00000e0000 */
[----:B------:R-:W-:-:S06]  /*eef0*/  ULOP3.LUT UR4, URZ, UR4, URZ, 0x33, !UPT ;  /* 0x00000004ff047292 */ /* 0x000fcc000f8e33ff */
[----:B------:R-:W-:-:S04]  /*ef00*/  IMAD.U32 R4, RZ, RZ, UR4 ;  /* 0x00000004ff047e24 */ /* 0x000fc8000f8e00ff */
[----:B------:R-:W1:Y:S02]  /*ef10*/  REDUX UR5, R4 ;  /* 0x00000000040573c4 */ /* 0x000e640000000000 */
[----:B------:R2:W-:Y:S01]  /*ef20*/  UTCATOMSWS.AND URZ, UR4 ;  /* 0x0000000400ff79e3 */ /* 0x0005e20008000000 */
[----:B0-----:R-:W-:Y:S01]  /*ef30*/  ISETP.EQ.U32.AND P0, PT, R2, R3, PT ;  /* 0x000000030200720c */ /* 0x001fe20003f02070 */
[----:B-1----:R-:W-:-:S12]  /*ef40*/  IMAD.U32 R0, RZ, RZ, UR5 ;  /* 0x00000005ff007e24 */ /* 0x002fd8000f8e00ff */
[----:B------:R2:W-:Y:S01]  /*ef50*/  @P0 ATOMS.AND RZ, [R9], R0 ;  /* 0x0000000009ff038c */ /* 0x0005e20002800000 */
[----:B------:R-:W-:Y:S05]  /*ef60*/  BRA `(.L_x_20) ;  /* 0x0000000000147947 */ /* 0x000fea0003800000 */
.L_x_22:
[----:B------:R-:W-:-:S07]  /*ef70*/  MOV R2, 0xef90 ;  /* 0x0000ef9000027802 */ /* 0x000fce0000000f00 */
[----:B------:R-:W-:Y:S05]  /*ef80*/  CALL.REL.NOINC `($__internal_0_$__cuda_sm10x_tcgen05_guardrail_trap_col_being_dealloced_not_returned_by_alloc) ;  /* 0x0000000000447944 */ /* 0x000fea0003c00000 */
[----:B------:R-:W-:Y:S05]  /*ef90*/  BRA `(.L_x_20) ;  /* 0x0000000000087947 */ /* 0x000fea0003800000 */
.L_x_21:
[----:B------:R-:W-:-:S07]  /*efa0*/  MOV R2, 0xefc0 ;  /* 0x0000efc000027802 */ /* 0x000fce0000000f00 */
[----:B------:R-:W-:Y:S05]  /*efb0*/  CALL.REL.NOINC `($__internal_2_$__cuda_sm10x_tcgen05_guardrail_trap_unallocated_columns_being_dealloced) ;  /* 0x0000000000507944 */ /* 0x000fea0003c00000 */
.L_x_20:
[----:B------:R-:W-:Y:S01]  /*efc0*/  NOP ;  /* 0x0000000000007918 */ /* 0x000fe20000000000 */
[----:B--2---:R-:W-:Y:S05]  /*efd0*/  EXIT ;  /* 0x000000000000794d */ /* 0x004fea0003800000 */
.L_x_8:
[----:B------:R-:W1:Y:S02]  /*efe0*/  SYNCS.PHASECHK.TRANS64.TRYWAIT P0, [UR9+0x14000], RZ ;  /* 0x014000ffff0075a7 */ /* 0x000e640008001109 */
[----:B-1----:R-:W-:Y:S05]  /*eff0*/  @!P0 BRA `(.L_x_8) ;  /* 0xfffffffc00f88947 */ /* 0x002fea000383ffff */
[----:B------:R-:W-:Y:S05]  /*f000*/  BRA `(.L_x_7) ;  /* 0xffffff5800787947 */ /* 0x000fea000383ffff */
.L_x_14:
[----:B------:R-:W0:Y:S02]  /*f010*/  SYNCS.PHASECHK.TRANS64.TRYWAIT P4, [UR9+0x1c010], RZ ;  /* 0x01c010ffff0075a7 */ /* 0x000e240008081109 */
[----:B0-----:R-:W-:Y:S05]  /*f020*/  @!P4 BRA `(.L_x_14) ;  /* 0xfffffffc00f8c947 */ /* 0x001fea000383ffff */
[----:B------:R-:W-:Y:S05]  /*f030*/  BRA `(.L_x_23) ;  /* 0xffffff9c00647947 */ /* 0x000fea000383ffff */
.L_x_15:
[----:B------:R-:W0:Y:S02]  /*f040*/  SYNCS.PHASECHK.TRANS64.TRYWAIT P4, [UR7], R10 ;  /* 0x0000000aff0075a7 */ /* 0x000e240008081107 */
[----:B0-----:R-:W-:Y:S05]  /*f050*/  @!P4 BRA `(.L_x_15) ;  /* 0xfffffffc00f8c947 */ /* 0x001fea000383ffff */
[----:B------:R-:W-:Y:S05]  /*f060*/  BRA `(.L_x_24) ;  /* 0xffffffa000387947 */ /* 0x000fea000383ffff */
.L_x_19:
[----:B------:R-:W2:Y:S02]  /*f070*/  SYNCS.PHASECHK.TRANS64.TRYWAIT P0, [UR7], R10 ;  /* 0x0000000aff0075a7 */ /* 0x000ea40008001107 */
[----:B--2---:R-:W-:Y:S05]  /*f080*/  @!P0 BRA `(.L_x_19) ;  /* 0xfffffffc00f88947 */ /* 0x004fea000383ffff */
[----:B------:R-:W-:Y:S05]  /*f090*/  BRA `(.L_x_18) ;  /* 0xffffffb4005c7947 */ /* 0x000fea000383ffff */
        .weak           $__internal_0_$__cuda_sm10x_tcgen05_guardrail_trap_col_being_dealloced_not_returned_by_alloc
        .type           $__internal_0_$__cuda_sm10x_tcgen05_guardrail_trap_col_being_dealloced_not_returned_by_alloc,@function
        .size           $__internal_0_$__cuda_sm10x_tcgen05_guardrail_trap_col_being_dealloced_not_returned_by_alloc,($__internal_1_$__cuda_sm10x_tcgen05_guardrail_trap_phase_invalid_during_alloc - $__internal_0_$__cuda_sm10x_tcgen05_guardrail_trap_col_being_dealloced_not_returned_by_alloc)
$__internal_0_$__cuda_sm10x_tcgen05_guardrail_trap_col_being_dealloced_not_returned_by_alloc:
[----:B------:R-:W-:Y:S05]  /*f0a0*/  BPT.TRAP 0x1 ;  /* 0x000000040000795c */ /* 0x000fea0000300000 */
[----:B------:R-:W-:-:S04]  /*f0b0*/  IMAD.MOV.U32 R3, RZ, RZ, 0x0 ;  /* 0x00000000ff037424 */ /* 0x000fc800078e00ff */
[----:B------:R-:W-:Y:S05]  /*f0c0*/  RET.REL.NODEC R2 `(attn_fwd) ;  /* 0xffffff0c02cc7950 */ /* 0x000fea0003c3ffff */
        .weak           $__internal_1_$__cuda_sm10x_tcgen05_guardrail_trap_phase_invalid_during_alloc
        .type           $__internal_1_$__cuda_sm10x_tcgen05_guardrail_trap_phase_invalid_during_alloc,@function
        .size           $__internal_1_$__cuda_sm10x_tcgen05_guardrail_trap_phase_invalid_during_alloc,($__internal_2_$__cuda_sm10x_tcgen05_guardrail_trap_unallocated_columns_being_dealloced - $__internal_1_$__cuda_sm10x_tcgen05_guardrail_trap_phase_invalid_during_alloc)
$__internal_1_$__cuda_sm10x_tcgen05_guardrail_trap_phase_invalid_during_alloc:
[----:B------:R-:W-:Y:S05]  /*f0d0*/  BPT.TRAP 0x1 ;  /* 0x000000040000795c */ /* 0x000fea0000300000 */
[----:B------:R-:W-:-:S04]  /*f0e0*/  IMAD.MOV.U32 R3, RZ, RZ, 0x0 ;  /* 0x00000000ff037424 */ /* 0x000fc800078e00ff */
[----:B------:R-:W-:Y:S05]  /*f0f0*/  RET.REL.NODEC R2 `(attn_fwd) ;  /* 0xffffff0c02c07950 */ /* 0x000fea0003c3ffff */
        .weak           $__internal_2_$__cuda_sm10x_tcgen05_guardrail_trap_unallocated_columns_being_dealloced
        .type           $__internal_2_$__cuda_sm10x_tcgen05_guardrail_trap_unallocated_columns_being_dealloced,@function
        .size           $__internal_2_$__cuda_sm10x_tcgen05_guardrail_trap_unallocated_columns_being_dealloced,(.L_x_28 - $__internal_2_$__cuda_sm10x_tcgen05_guardrail_trap_unallocated_columns_being_dealloced)
$__internal_2_$__cuda_sm10x_tcgen05_guardrail_trap_unallocated_columns_being_dealloced:
[----:B------:R-:W-:Y:S05]  /*f100*/  BPT.TRAP 0x1 ;  /* 0x000000040000795c */ /* 0x000fea0000300000 */
[----:B------:R-:W-:-:S04]  /*f110*/  IMAD.MOV.U32 R3, RZ, RZ, 0x0 ;  /* 0x00000000ff037424 */ /* 0x000fc800078e00ff */
[----:B------:R-:W-:Y:S05]  /*f120*/  RET.REL.NODEC R2 `(attn_fwd) ;  /* 0xffffff0c02b47950 */ /* 0x000fea0003c3ffff */
.L_x_25:
[----:B------:R-:W-:-:S00]  /*f130*/  BRA `(.L_x_25) ;  /* 0xfffffffc00fc7947 */ /* 0x000fc0000383ffff */
[----:B------:R-:W-:-:S00]  /*f140*/  NOP ;  /* 0x0000000000007918 */ /* 0x000fc00000000000 */
        /* <DEDUP_REMOVED lines=11> */
.L_x_28:


//--------------------- .nv.global.init           --------------------------
	.section	.nv.global.init,"aw",@progbits
.nv.global.init:
	.type		_$_str,@object
	.size		_$_str,(.L_3 - _$_str)
_$_str:
        /*0000*/ 	.byte	0x5f, 0x5f, 0x43, 0x55, 0x44, 0x41, 0x5f, 0x46, 0x54, 0x5a, 0x00
.L_3:


//--------------------- .nv.shared.attn_fwd       --------------------------
	.section	.nv.shared.attn_fwd,"aw",@nobits
	.sectionflags	@""
	.align	16
	.zero		1024


//--------------------- .nv.shared.reserved.0     --------------------------
	.section	.nv.shared.reserved.0,"aw",@nobits
	.align	8
	.weak		__nv_reservedSMEM_offset_0_alias
	.size		__nv_reservedSMEM_offset_0_alias, 0, 64
	.other		__nv_reservedSMEM_offset_0_alias,@"STO_CUDA_RESERVED_SHARED STV_DEFAULT"
__nv_reservedSMEM_offset_0_alias:
	.zero		0
.nv.shared.reserved.0:
	.zero		64
	.weak		__nv_reservedSMEM_allocation_phase
	.type		__nv_reservedSMEM_allocation_phase,@object
	.size		__nv_reservedSMEM_allocation_phase,(.L_0 - __nv_reservedSMEM_allocation_phase)
__nv_reservedSMEM_allocation_phase:
	.zero		1
.L_0:
	.zero		7
	.weak		__nv_reservedSMEM_devtool_atexit_pc
	.type		__nv_reservedSMEM_devtool_atexit_pc,@object
	.size		__nv_reservedSMEM_devtool_atexit_pc,(__nv_reservedSMEM_allocation_mask - __nv_reservedSMEM_devtool_atexit_pc)
__nv_reservedSMEM_devtool_atexit_pc:
	.zero		8
	.weak		__nv_reservedSMEM_allocation_mask
	.type		__nv_reservedSMEM_allocation_mask,@object
	.size		__nv_reservedSMEM_allocation_mask,(.L_2 - __nv_reservedSMEM_allocation_mask)
__nv_reservedSMEM_allocation_mask:
	.zero		4
.L_2:


//--------------------- .nv.constant0.attn_fwd    --------------------------
	.section	.nv.constant0.attn_fwd,"a",@progbits
	.sectionflags	@""
	.align	4
.nv.constant0.attn_fwd:
	.zero		1032


//--------------------- SYMBOLS --------------------------

	.type		.nv.reservedSmem.offset0,@object
	.size		.nv.reservedSmem.offset0,0x4
	.type		.nv.reservedSmem.cap,@object
	.size		.nv.reservedSmem.cap,0x4
